	.target	sm_100

	.elftype	@"ET_EXEC"


//--------------------- .note.nv.tkinfo           --------------------------
	.section	.note.nv.tkinfo,"",@"SHT_NOTE"
	.sectionflags	@"SHF_NOTE_NV_TKINFO"
	.tkinfo
        /*0018*/ 	.word	0x00000081
        /*0030*/ 	.string	""
        /*0030*/ 	.string	"ptxas"
        /*0030*/ 	.string	"Cuda compilation tools, release 12.9, V12.9.86"
        /*0030*/ 	.string	"Build cuda_12.9.r12.9/compiler.36037853_0"
        /*0030*/ 	.string	"-regUsageLevel 10 -arch sm_100f -m 64 "



//--------------------- .note.nv.cuver            --------------------------
	.section	.note.nv.cuver,"",@"SHT_NOTE"
	.sectionflags	@"SHF_NOTE_NV_CUVER"
        /*0018*/ 	.short	0x0001
        /*001a*/ 	.short	0x0064
        /*001c*/ 	.short	0x0001
        /*001e*/ 	.short	0x0000
        /*0020*/ 	.short	0x0001
        /*0022*/ 	.short	0x0000


//--------------------- .nv.info                  --------------------------
	.section	.nv.info,"",@"SHT_CUDA_INFO"
	.align	4


	//----- nvinfo : EIATTR_REGCOUNT
	.align		4
        /*0000*/ 	.byte	0x04, 0x2f
        /*0002*/ 	.short	(.L_15 - .L_14)
	.align		4
.L_14:
        /*0004*/ 	.word	index@(_ZN9deep_gemm24sm100_fp8_gemm_1d1d_implILN4cute4UMMA5MajorE0ELS3_0ELj0ELj7168ELj2048ELj128ELj192ELj128ELj1ELj128ELj128ELj128ELj4ELj128ELj128ELj1ELb0ELj152ELNS_8GemmTypeE0ELb0EN7cutlass10bfloat16_tENS_16EpilogueIdentityEEEvPijjj14CUtensorMap_stS9_S9_S9_S9_)
        /*0008*/ 	.word	0x0000002f


	//----- nvinfo : EIATTR_FRAME_SIZE
	.align		4
.L_15:
        /*000c*/ 	.byte	0x04, 0x11
        /*000e*/ 	.short	(.L_17 - .L_16)
	.align		4
.L_16:
        /*0010*/ 	.word	index@($__internal_3_$__cuda_sm20_div_u16)
        /*0014*/ 	.word	0x00000000


	//----- nvinfo : EIATTR_FRAME_SIZE
	.align		4
.L_17:
        /*0018*/ 	.byte	0x04, 0x11
        /*001a*/ 	.short	(.L_19 - .L_18)
	.align		4
.L_18:
        /*001c*/ 	.word	index@($__internal_2_$__cuda_sm10x_tcgen05_guardrail_trap_unallocated_columns_being_dealloced)
        /*0020*/ 	.word	0x00000000


	//----- nvinfo : EIATTR_FRAME_SIZE
	.align		4
.L_19:
        /*0024*/ 	.byte	0x04, 0x11
        /*0026*/ 	.short	(.L_21 - .L_20)
	.align		4
.L_20:
        /*0028*/ 	.word	index@($__internal_1_$__cuda_sm10x_tcgen05_guardrail_trap_phase_invalid_during_alloc)
        /*002c*/ 	.word	0x00000000


	//----- nvinfo : EIATTR_FRAME_SIZE
	.align		4
.L_21:
        /*0030*/ 	.byte	0x04, 0x11
        /*0032*/ 	.short	(.L_23 - .L_22)
	.align		4
.L_22:
        /*0034*/ 	.word	index@($__internal_0_$__cuda_sm10x_tcgen05_guardrail_trap_col_being_dealloced_not_returned_by_alloc)
        /*0038*/ 	.word	0x00000000


	//----- nvinfo : EIATTR_FRAME_SIZE
	.align		4
.L_23:
        /*003c*/ 	.byte	0x04, 0x11
        /*003e*/ 	.short	(.L_25 - .L_24)
	.align		4
.L_24:
        /*0040*/ 	.word	index@(_ZN9deep_gemm24sm100_fp8_gemm_1d1d_implILN4cute4UMMA5MajorE0ELS3_0ELj0ELj7168ELj2048ELj128ELj192ELj128ELj1ELj128ELj128ELj128ELj4ELj128ELj128ELj1ELb0ELj152ELNS_8GemmTypeE0ELb0EN7cutlass10bfloat16_tENS_16EpilogueIdentityEEEvPijjj14CUtensorMap_stS9_S9_S9_S9_)
        /*0044*/ 	.word	0x00000000


	//----- nvinfo : EIATTR_MIN_STACK_SIZE
	.align		4
.L_25:
        /*0048*/ 	.byte	0x04, 0x12
        /*004a*/ 	.short	(.L_27 - .L_26)
	.align		4
.L_26:
        /*004c*/ 	.word	index@(_ZN9deep_gemm24sm100_fp8_gemm_1d1d_implILN4cute4UMMA5MajorE0ELS3_0ELj0ELj7168ELj2048ELj128ELj192ELj128ELj1ELj128ELj128ELj128ELj4ELj128ELj128ELj1ELb0ELj152ELNS_8GemmTypeE0ELb0EN7cutlass10bfloat16_tENS_16EpilogueIdentityEEEvPijjj14CUtensorMap_stS9_S9_S9_S9_)
        /*0050*/ 	.word	0x00000000
.L_27:


//--------------------- .nv.info._ZN9deep_gemm24sm100_fp8_gemm_1d1d_implILN4cute4UMMA5MajorE0ELS3_0ELj0ELj7168ELj2048ELj128ELj192ELj128ELj1ELj128ELj128ELj128ELj4ELj128ELj128ELj1ELb0ELj152ELNS_8GemmTypeE0ELb0EN7cutlass10bfloat16_tENS_16EpilogueIdentityEEEvPijjj14CUtensorMap_stS9_S9_S9_S9_ --------------------------
	.section	.nv.info._ZN9deep_gemm24sm100_fp8_gemm_1d1d_implILN4cute4UMMA5MajorE0ELS3_0ELj0ELj7168ELj2048ELj128ELj192ELj128ELj1ELj128ELj128ELj128ELj4ELj128ELj128ELj1ELb0ELj152ELNS_8GemmTypeE0ELb0EN7cutlass10bfloat16_tENS_16EpilogueIdentityEEEvPijjj14CUtensorMap_stS9_S9_S9_S9_,"",@"SHT_CUDA_INFO"
	.sectionflags	@""
	.align	4


	//----- nvinfo : EIATTR_CUDA_API_VERSION
	.align		4
        /*0000*/ 	.byte	0x04, 0x37
        /*0002*/ 	.short	(.L_29 - .L_28)
.L_28:
        /*0004*/ 	.word	0x00000081


	//----- nvinfo : EIATTR_KPARAM_INFO
	.align		4
.L_29:
        /*0008*/ 	.byte	0x04, 0x17
        /*000a*/ 	.short	(.L_31 - .L_30)
.L_30:
        /*000c*/ 	.word	0x00000000
        /*0010*/ 	.short	0x0008
        /*0012*/ 	.short	0x0240
        /*0014*/ 	.byte	0x00, 0xf0, 0x01, 0x02


	//----- nvinfo : EIATTR_KPARAM_INFO
	.align		4
.L_31:
        /*0018*/ 	.byte	0x04, 0x17
        /*001a*/ 	.short	(.L_33 - .L_32)
.L_32:
        /*001c*/ 	.word	0x00000000
        /*0020*/ 	.short	0x0007
        /*0022*/ 	.short	0x01c0
        /*0024*/ 	.byte	0x00, 0xf0, 0x01, 0x02


	//----- nvinfo : EIATTR_KPARAM_INFO
	.align		4
.L_33:
        /*0028*/ 	.byte	0x04, 0x17
        /*002a*/ 	.short	(.L_35 - .L_34)
.L_34:
        /*002c*/ 	.word	0x00000000
        /*0030*/ 	.short	0x0006
        /*0032*/ 	.short	0x0140
        /*0034*/ 	.byte	0x00, 0xf0, 0x01, 0x02


	//----- nvinfo : EIATTR_KPARAM_INFO
	.align		4
.L_35:
        /*0038*/ 	.byte	0x04, 0x17
        /*003a*/ 	.short	(.L_37 - .L_36)
.L_36:
        /*003c*/ 	.word	0x00000000
        /*0040*/ 	.short	0x0005
        /*0042*/ 	.short	0x00c0
        /*0044*/ 	.byte	0x00, 0xf0, 0x01, 0x02


	//----- nvinfo : EIATTR_KPARAM_INFO
	.align		4
.L_37:
        /*0048*/ 	.byte	0x04, 0x17
        /*004a*/ 	.short	(.L_39 - .L_38)
.L_38:
        /*004c*/ 	.word	0x00000000
        /*0050*/ 	.short	0x0004
        /*0052*/ 	.short	0x0040
        /*0054*/ 	.byte	0x00, 0xf0, 0x01, 0x02


	//----- nvinfo : EIATTR_KPARAM_INFO
	.align		4
.L_39:
        /*0058*/ 	.byte	0x04, 0x17
        /*005a*/ 	.short	(.L_41 - .L_40)
.L_40:
        /*005c*/ 	.word	0x00000000
        /*0060*/ 	.short	0x0003
        /*0062*/ 	.short	0x0010
        /*0064*/ 	.byte	0x00, 0xf0, 0x11, 0x00


	//----- nvinfo : EIATTR_KPARAM_INFO
	.align		4
.L_41:
        /*0068*/ 	.byte	0x04, 0x17
        /*006a*/ 	.short	(.L_43 - .L_42)
.L_42:
        /*006c*/ 	.word	0x00000000
        /*0070*/ 	.short	0x0002
        /*0072*/ 	.short	0x000c
        /*0074*/ 	.byte	0x00, 0xf0, 0x11, 0x00


	//----- nvinfo : EIATTR_KPARAM_INFO
	.align		4
.L_43:
        /*0078*/ 	.byte	0x04, 0x17
        /*007a*/ 	.short	(.L_45 - .L_44)
.L_44:
        /*007c*/ 	.word	0x00000000
        /*0080*/ 	.short	0x0001
        /*0082*/ 	.short	0x0008
        /*0084*/ 	.byte	0x00, 0xf0, 0x11, 0x00


	//----- nvinfo : EIATTR_KPARAM_INFO
	.align		4
.L_45:
        /*0088*/ 	.byte	0x04, 0x17
        /*008a*/ 	.short	(.L_47 - .L_46)
.L_46:
        /*008c*/ 	.word	0x00000000
        /*0090*/ 	.short	0x0000
        /*0092*/ 	.short	0x0000
        /*0094*/ 	.byte	0x00, 0xf5, 0x21, 0x00


	//----- nvinfo : EIATTR_AT_ENTRY_FRAGMENTS
	.align		4
.L_47:
        /*0098*/ 	.byte	0x04, 0x4f
        /*009a*/ 	.short	(.L_49 - .L_48)


	//   ....[0]....
.L_48:
        /*009c*/ 	.word	0x00000004


	//----- nvinfo : EIATTR_RESERVED_SMEM_USED
	.align		4
.L_49:
        /*00a0*/ 	.byte	0x01, 0x41
	.zero		2


	//----- nvinfo : EIATTR_SPARSE_MMA_MASK
	.align		4
        /*00a4*/ 	.byte	0x03, 0x50
        /*00a6*/ 	.short	0x0000


	//----- nvinfo : EIATTR_TCGEN05_1CTA_USED
	.align		4
        /*00a8*/ 	.byte	0x01, 0x51
	.zero		2


	//----- nvinfo : EIATTR_MAXREG_COUNT
	.align		4
        /*00ac*/ 	.byte	0x03, 0x1b
        /*00ae*/ 	.short	0x00ff


	//----- nvinfo : EIATTR_NUM_BARRIERS
	.align		4
        /*00b0*/ 	.byte	0x02, 0x4c
        /*00b2*/ 	.byte	0x09
	.zero		1


	//----- nvinfo : EIATTR_INT_WARP_WIDE_INSTR_OFFSETS
	.align		4
        /*00b4*/ 	.byte	0x04, 0x31
        /*00b6*/ 	.short	(.L_51 - .L_50)


	//   ....[0]....
.L_50:
        /*00b8*/ 	.word	0x00004ba0


	//   ....[1]....
        /*00bc*/ 	.word	0x00004bc0


	//----- nvinfo : EIATTR_COOP_GROUP_MASK_REGIDS
	.align		4
.L_51:
        /*00c0*/ 	.byte	0x04, 0x29
        /*00c2*/ 	.short	(.L_53 - .L_52)


	//   ....[0]....
.L_52:
        /*00c4*/ 	.word	0xffffffff


	//   ....[1]....
        /*00c8*/ 	.word	0xffffffff


	//   ....[2]....
        /*00cc*/ 	.word	0xffffffff


	//   ....[3]....
        /*00d0*/ 	.word	0xffffffff


	//   ....[4]....
        /*00d4*/ 	.word	0xffffffff


	//   ....[5]....
        /*00d8*/ 	.word	0xffffffff


	//   ....[6]....
        /*00dc*/ 	.word	0xffffffff


	//   ....[7]....
        /*00e0*/ 	.word	0xffffffff


	//   ....[8]....
        /*00e4*/ 	.word	0xffffffff


	//   ....[9]....
        /*00e8*/ 	.word	0xffffffff


	//   ....[10]....
        /*00ec*/ 	.word	0xffffffff


	//   ....[11]....
        /*00f0*/ 	.word	0xffffffff


	//   ....[12]....
        /*00f4*/ 	.word	0xffffffff


	//   ....[13]....
        /*00f8*/ 	.word	0xffffffff


	//----- nvinfo : EIATTR_COOP_GROUP_INSTR_OFFSETS
	.align		4
.L_53:
        /*00fc*/ 	.byte	0x04, 0x28
        /*00fe*/ 	.short	(.L_55 - .L_54)


	//   ....[0]....
.L_54:
        /*0100*/ 	.word	0x00000030


	//   ....[1]....
        /*0104*/ 	.word	0x00000470


	//   ....[2]....
        /*0108*/ 	.word	0x00000730


	//   ....[3]....
        /*010c*/ 	.word	0x00000b50


	//   ....[4]....
        /*0110*/ 	.word	0x00000c20


	//   ....[5]....
        /*0114*/ 	.word	0x00000ce0


	//   ....[6]....
        /*0118*/ 	.word	0x00001310


	//   ....[7]....
        /*011c*/ 	.word	0x00001330


	//   ....[8]....
        /*0120*/ 	.word	0x00001350


	//   ....[9]....
        /*0124*/ 	.word	0x000015a0


	//   ....[10]....
        /*0128*/ 	.word	0x000015d0


	//   ....[11]....
        /*012c*/ 	.word	0x000015f0


	//   ....[12]....
        /*0130*/ 	.word	0x00004ac0


	//   ....[13]....
        /*0134*/ 	.word	0x00004c80


	//----- nvinfo : EIATTR_VRC_CTA_INIT_COUNT
	.align		4
.L_55:
        /*0138*/ 	.byte	0x02, 0x4a
        /*013a*/ 	.byte	0x80
	.zero		1


	//----- nvinfo : EIATTR_MBARRIER_INSTR_OFFSETS
	.align		4
        /*013c*/ 	.byte	0x04, 0x39
        /*013e*/ 	.short	(.L_57 - .L_56)


	//   ....[0]....
.L_56:
        /*0140*/ 	.word	0x00000330
        /*0144*/ 	.word	0x000000ff
        /*0148*/ 	.word	0x00031800
        /*014c*/ 	.short	0x0100
        /*014e*/ 	.byte	0x05
	.zero		1


	//   ....[1]....
        /*0150*/ 	.word	0x00000340
        /*0154*/ 	.word	0x000000ff
        /*0158*/ 	.word	0x00031820
        /*015c*/ 	.short	0x0100
        /*015e*/ 	.byte	0x05
	.zero		1


	//   ....[2]....
        /*0160*/ 	.word	0x00000350
        /*0164*/ 	.word	0x000000ff
        /*0168*/ 	.word	0x00031840
        /*016c*/ 	.short	0x0100
        /*016e*/ 	.byte	0x05
	.zero		1


	//   ....[3]....
        /*0170*/ 	.word	0x00000360
        /*0174*/ 	.word	0x000000ff
        /*0178*/ 	.word	0x00031808
        /*017c*/ 	.short	0x0100
        /*017e*/ 	.byte	0x05
	.zero		1


	//   ....[4]....
        /*0180*/ 	.word	0x00000370
        /*0184*/ 	.word	0x000000ff
        /*0188*/ 	.word	0x00031828
        /*018c*/ 	.short	0x0100
        /*018e*/ 	.byte	0x05
	.zero		1


	//   ....[5]....
        /*0190*/ 	.word	0x00000380
        /*0194*/ 	.word	0x000000ff
        /*0198*/ 	.word	0x00031848
        /*019c*/ 	.short	0x0100
        /*019e*/ 	.byte	0x05
	.zero		1


	//   ....[6]....
        /*01a0*/ 	.word	0x00000390
        /*01a4*/ 	.word	0x000000ff
        /*01a8*/ 	.word	0x00031810
        /*01ac*/ 	.short	0x0100
        /*01ae*/ 	.byte	0x05
	.zero		1


	//   ....[7]....
        /*01b0*/ 	.word	0x000003a0
        /*01b4*/ 	.word	0x000000ff
        /*01b8*/ 	.word	0x00031830
        /*01bc*/ 	.short	0x0100
        /*01be*/ 	.byte	0x05
	.zero		1


	//   ....[8]....
        /*01c0*/ 	.word	0x000003b0
        /*01c4*/ 	.word	0x000000ff
        /*01c8*/ 	.word	0x00031850
        /*01cc*/ 	.short	0x0100
        /*01ce*/ 	.byte	0x05
	.zero		1


	//   ....[9]....
        /*01d0*/ 	.word	0x000003c0
        /*01d4*/ 	.word	0x000000ff
        /*01d8*/ 	.word	0x00031818
        /*01dc*/ 	.short	0x0100
        /*01de*/ 	.byte	0x05
	.zero		1


	//   ....[10]....
        /*01e0*/ 	.word	0x000003d0
        /*01e4*/ 	.word	0x000000ff
        /*01e8*/ 	.word	0x00031838
        /*01ec*/ 	.short	0x0100
        /*01ee*/ 	.byte	0x05
	.zero		1


	//   ....[11]....
        /*01f0*/ 	.word	0x000003e0
        /*01f4*/ 	.word	0x000000ff
        /*01f8*/ 	.word	0x00031858
        /*01fc*/ 	.short	0x0100
        /*01fe*/ 	.byte	0x05
	.zero		1


	//   ....[12]....
        /*0200*/ 	.word	0x000003f0
        /*0204*/ 	.word	0x000000ff
        /*0208*/ 	.word	0x00031860
        /*020c*/ 	.short	0x0100
        /*020e*/ 	.byte	0x05
	.zero		1


	//   ....[13]....
        /*0210*/ 	.word	0x00000400
        /*0214*/ 	.word	0x000000ff
        /*0218*/ 	.word	0x00031870
        /*021c*/ 	.short	0x0100
        /*021e*/ 	.byte	0x05
	.zero		1


	//   ....[14]....
        /*0220*/ 	.word	0x00000410
        /*0224*/ 	.word	0x000000ff
        /*0228*/ 	.word	0x00031868
        /*022c*/ 	.short	0x0100
        /*022e*/ 	.byte	0x05
	.zero		1


	//   ....[15]....
        /*0230*/ 	.word	0x00000420
        /*0234*/ 	.word	0x000000ff
        /*0238*/ 	.word	0x00031878
        /*023c*/ 	.short	0x0100
        /*023e*/ 	.byte	0x05
	.zero		1


	//   ....[16]....
        /*0240*/ 	.word	0x00000a30
        /*0244*/ 	.word	0x00000002
        /*0248*/ 	.word	0x00031800
        /*024c*/ 	.short	0x010a
        /*024e*/ 	.byte	0xff
	.zero		1


	//   ....[17]....
        /*0250*/ 	.word	0x00000dd0
        /*0254*/ 	.word	0x00000002
        /*0258*/ 	.word	0x00000000
        /*025c*/ 	.short	0x0101
        /*025e*/ 	.byte	0xff
	.zero		1


	//   ....[18]....
        /*0260*/ 	.word	0x00001100
        /*0264*/ 	.word	0x00000000
        /*0268*/ 	.word	0x00031870
        /*026c*/ 	.short	0x010a
        /*026e*/ 	.byte	0x08
	.zero		1


	//   ....[19]....
        /*0270*/ 	.word	0x000011a0
        /*0274*/ 	.word	0x000000ff
        /*0278*/ 	.word	0x00031840
        /*027c*/ 	.short	0x010a
        /*027e*/ 	.byte	0x0d
	.zero		1


	//   ....[20]....
        /*0280*/ 	.word	0x00001570
        /*0284*/ 	.word	0x000000ff
        /*0288*/ 	.word	0x00031840
        /*028c*/ 	.short	0x010a
        /*028e*/ 	.byte	0x09
	.zero		1


	//   ....[21]....
        /*0290*/ 	.word	0x00001b40
        /*0294*/ 	.word	0x00000000
        /*0298*/ 	.word	0x00031820
        /*029c*/ 	.short	0x010a
        /*029e*/ 	.byte	0xff
	.zero		1


	//   ....[22]....
        /*02a0*/ 	.word	0x00001ee0
        /*02a4*/ 	.word	0x00000000
        /*02a8*/ 	.word	0x00031828
        /*02ac*/ 	.short	0x010a
        /*02ae*/ 	.byte	0xff
	.zero		1


	//   ....[23]....
        /*02b0*/ 	.word	0x00002050
        /*02b4*/ 	.word	0x00000000
        /*02b8*/ 	.word	0x00031830
        /*02bc*/ 	.short	0x010a
        /*02be*/ 	.byte	0xff
	.zero		1


	//   ....[24]....
        /*02c0*/ 	.word	0x000021b0
        /*02c4*/ 	.word	0x00000000
        /*02c8*/ 	.word	0x00031838
        /*02cc*/ 	.short	0x010a
        /*02ce*/ 	.byte	0xff
	.zero		1


	//   ....[25]....
        /*02d0*/ 	.word	0x000022e0
        /*02d4*/ 	.word	0x00000000
        /*02d8*/ 	.word	0x00031820
        /*02dc*/ 	.short	0x010a
        /*02de*/ 	.byte	0xff
	.zero		1


	//   ....[26]....
        /*02e0*/ 	.word	0x000024f0
        /*02e4*/ 	.word	0x00000000
        /*02e8*/ 	.word	0x00031828
        /*02ec*/ 	.short	0x010a
        /*02ee*/ 	.byte	0xff
	.zero		1


	//   ....[27]....
        /*02f0*/ 	.word	0x00002620
        /*02f4*/ 	.word	0x00000000
        /*02f8*/ 	.word	0x00031830
        /*02fc*/ 	.short	0x010a
        /*02fe*/ 	.byte	0xff
	.zero		1


	//   ....[28]....
        /*0300*/ 	.word	0x00002750
        /*0304*/ 	.word	0x00000000
        /*0308*/ 	.word	0x00031838
        /*030c*/ 	.short	0x010a
        /*030e*/ 	.byte	0xff
	.zero		1


	//   ....[29]....
        /*0310*/ 	.word	0x00002880
        /*0314*/ 	.word	0x00000000
        /*0318*/ 	.word	0x00031820
        /*031c*/ 	.short	0x010a
        /*031e*/ 	.byte	0xff
	.zero		1


	//   ....[30]....
        /*0320*/ 	.word	0x00002a90
        /*0324*/ 	.word	0x00000000
        /*0328*/ 	.word	0x00031828
        /*032c*/ 	.short	0x010a
        /*032e*/ 	.byte	0xff
	.zero		1


	//   ....[31]....
        /*0330*/ 	.word	0x00002bc0
        /*0334*/ 	.word	0x00000000
        /*0338*/ 	.word	0x00031830
        /*033c*/ 	.short	0x010a
        /*033e*/ 	.byte	0xff
	.zero		1


	//   ....[32]....
        /*0340*/ 	.word	0x00002cf0
        /*0344*/ 	.word	0x00000000
        /*0348*/ 	.word	0x00031838
        /*034c*/ 	.short	0x010a
        /*034e*/ 	.byte	0xff
	.zero		1


	//   ....[33]....
        /*0350*/ 	.word	0x00002e20
        /*0354*/ 	.word	0x00000000
        /*0358*/ 	.word	0x00031820
        /*035c*/ 	.short	0x010a
        /*035e*/ 	.byte	0xff
	.zero		1


	//   ....[34]....
        /*0360*/ 	.word	0x00003030
        /*0364*/ 	.word	0x00000000
        /*0368*/ 	.word	0x00031828
        /*036c*/ 	.short	0x010a
        /*036e*/ 	.byte	0xff
	.zero		1


	//   ....[35]....
        /*0370*/ 	.word	0x00003160
        /*0374*/ 	.word	0x00000000
        /*0378*/ 	.word	0x00031830
        /*037c*/ 	.short	0x010a
        /*037e*/ 	.byte	0xff
	.zero		1


	//   ....[36]....
        /*0380*/ 	.word	0x00003290
        /*0384*/ 	.word	0x00000000
        /*0388*/ 	.word	0x00031838
        /*038c*/ 	.short	0x010a
        /*038e*/ 	.byte	0xff
	.zero		1


	//   ....[37]....
        /*0390*/ 	.word	0x000037f0
        /*0394*/ 	.word	0x00000002
        /*0398*/ 	.word	0x00031860
        /*039c*/ 	.short	0x010a
        /*039e*/ 	.byte	0xff
	.zero		1


	//   ....[38]....
        /*03a0*/ 	.word	0x00004920
        /*03a4*/ 	.word	0x00000002
        /*03a8*/ 	.word	0x00000000
        /*03ac*/ 	.short	0x0101
        /*03ae*/ 	.byte	0xff
	.zero		1


	//   ....[39]....
        /*03b0*/ 	.word	0x00004cb0
        /*03b4*/ 	.word	0x00000002
        /*03b8*/ 	.word	0x00031800
        /*03bc*/ 	.short	0x010a
        /*03be*/ 	.byte	0xff
	.zero		1


	//   ....[40]....
        /*03c0*/ 	.word	0x00004d30
        /*03c4*/ 	.word	0x00000000
        /*03c8*/ 	.word	0x00031870
        /*03cc*/ 	.short	0x010a
        /*03ce*/ 	.byte	0xff
	.zero		1


	//   ....[41]....
        /*03d0*/ 	.word	0x00004da0
        /*03d4*/ 	.word	0x00000002
        /*03d8*/ 	.word	0x00031840
        /*03dc*/ 	.short	0x010a
        /*03de*/ 	.byte	0xff
	.zero		1


	//   ....[42]....
        /*03e0*/ 	.word	0x00004e10
        /*03e4*/ 	.word	0x00000002
        /*03e8*/ 	.word	0x00031840
        /*03ec*/ 	.short	0x010a
        /*03ee*/ 	.byte	0xff
	.zero		1


	//   ....[43]....
        /*03f0*/ 	.word	0x00004e80
        /*03f4*/ 	.word	0x00000000
        /*03f8*/ 	.word	0x00031820
        /*03fc*/ 	.short	0x010a
        /*03fe*/ 	.byte	0xff
	.zero		1


	//   ....[44]....
        /*0400*/ 	.word	0x00004ef0
        /*0404*/ 	.word	0x00000000
        /*0408*/ 	.word	0x00031828
        /*040c*/ 	.short	0x010a
        /*040e*/ 	.byte	0xff
	.zero		1


	//   ....[45]....
        /*0410*/ 	.word	0x00004f60
        /*0414*/ 	.word	0x00000000
        /*0418*/ 	.word	0x00031830
        /*041c*/ 	.short	0x010a
        /*041e*/ 	.byte	0xff
	.zero		1


	//   ....[46]....
        /*0420*/ 	.word	0x00004fd0
        /*0424*/ 	.word	0x00000000
        /*0428*/ 	.word	0x00031838
        /*042c*/ 	.short	0x010a
        /*042e*/ 	.byte	0xff
	.zero		1


	//   ....[47]....
        /*0430*/ 	.word	0x00005020
        /*0434*/ 	.word	0x00000000
        /*0438*/ 	.word	0x00031820
        /*043c*/ 	.short	0x010a
        /*043e*/ 	.byte	0xff
	.zero		1


	//   ....[48]....
        /*0440*/ 	.word	0x00005070
        /*0444*/ 	.word	0x00000000
        /*0448*/ 	.word	0x00031828
        /*044c*/ 	.short	0x010a
        /*044e*/ 	.byte	0xff
	.zero		1


	//   ....[49]....
        /*0450*/ 	.word	0x000050c0
        /*0454*/ 	.word	0x00000000
        /*0458*/ 	.word	0x00031830
        /*045c*/ 	.short	0x010a
        /*045e*/ 	.byte	0xff
	.zero		1


	//   ....[50]....
        /*0460*/ 	.word	0x00005110
        /*0464*/ 	.word	0x00000000
        /*0468*/ 	.word	0x00031838
        /*046c*/ 	.short	0x010a
        /*046e*/ 	.byte	0xff
	.zero		1


	//   ....[51]....
        /*0470*/ 	.word	0x00005180
        /*0474*/ 	.word	0x00000000
        /*0478*/ 	.word	0x00031820
        /*047c*/ 	.short	0x010a
        /*047e*/ 	.byte	0xff
	.zero		1


	//   ....[52]....
        /*0480*/ 	.word	0x000051f0
        /*0484*/ 	.word	0x00000000
        /*0488*/ 	.word	0x00031828
        /*048c*/ 	.short	0x010a
        /*048e*/ 	.byte	0xff
	.zero		1


	//   ....[53]....
        /*0490*/ 	.word	0x00005260
        /*0494*/ 	.word	0x00000000
        /*0498*/ 	.word	0x00031830
        /*049c*/ 	.short	0x010a
        /*049e*/ 	.byte	0xff
	.zero		1


	//   ....[54]....
        /*04a0*/ 	.word	0x000052d0
        /*04a4*/ 	.word	0x00000000
        /*04a8*/ 	.word	0x00031838
        /*04ac*/ 	.short	0x010a
        /*04ae*/ 	.byte	0xff
	.zero		1


	//   ....[55]....
        /*04b0*/ 	.word	0x00005320
        /*04b4*/ 	.word	0x00000000
        /*04b8*/ 	.word	0x00031820
        /*04bc*/ 	.short	0x010a
        /*04be*/ 	.byte	0xff
	.zero		1


	//   ....[56]....
        /*04c0*/ 	.word	0x00005370
        /*04c4*/ 	.word	0x00000000
        /*04c8*/ 	.word	0x00031828
        /*04cc*/ 	.short	0x010a
        /*04ce*/ 	.byte	0xff
	.zero		1


	//   ....[57]....
        /*04d0*/ 	.word	0x000053c0
        /*04d4*/ 	.word	0x00000000
        /*04d8*/ 	.word	0x00031830
        /*04dc*/ 	.short	0x010a
        /*04de*/ 	.byte	0xff
	.zero		1


	//   ....[58]....
        /*04e0*/ 	.word	0x00005410
        /*04e4*/ 	.word	0x00000000
        /*04e8*/ 	.word	0x00031838
        /*04ec*/ 	.short	0x010a
        /*04ee*/ 	.byte	0xff
	.zero		1


	//   ....[59]....
        /*04f0*/ 	.word	0x00005470
        /*04f4*/ 	.word	0x00000002
        /*04f8*/ 	.word	0x00031860
        /*04fc*/ 	.short	0x010a
        /*04fe*/ 	.byte	0xff
	.zero		1


	//----- nvinfo : EIATTR_NUM_MBARRIERS
	.align		4
.L_57:
        /*0500*/ 	.byte	0x03, 0x38
        /*0502*/ 	.short	0x0010


	//----- nvinfo : EIATTR_EXIT_INSTR_OFFSETS
	.align		4
        /*0504*/ 	.byte	0x04, 0x1c
        /*0506*/ 	.short	(.L_59 - .L_58)


	//   ....[0]....
.L_58:
        /*0508*/ 	.word	0x00000830


	//   ....[1]....
        /*050c*/ 	.word	0x00000e20


	//   ....[2]....
        /*0510*/ 	.word	0x00000ef0


	//   ....[3]....
        /*0514*/ 	.word	0x000018f0


	//   ....[4]....
        /*0518*/ 	.word	0x00001960


	//   ....[5]....
        /*051c*/ 	.word	0x000033e0


	//   ....[6]....
        /*0520*/ 	.word	0x00003440


	//   ....[7]....
        /*0524*/ 	.word	0x00004aa0


	//   ....[8]....
        /*0528*/ 	.word	0x00004c90


	//----- nvinfo : EIATTR_MAX_THREADS
	.align		4
.L_59:
        /*052c*/ 	.byte	0x04, 0x05
        /*052e*/ 	.short	(.L_61 - .L_60)
.L_60:
        /*0530*/ 	.word	0x00000100
        /*0534*/ 	.word	0x00000001
        /*0538*/ 	.word	0x00000001


	//----- nvinfo : EIATTR_CRS_STACK_SIZE
	.align		4
.L_61:
        /*053c*/ 	.byte	0x04, 0x1e
        /*053e*/ 	.short	(.L_63 - .L_62)
.L_62:
        /*0540*/ 	.word	0x00000000


	//----- nvinfo : EIATTR_CBANK_PARAM_SIZE
	.align		4
.L_63:
        /*0544*/ 	.byte	0x03, 0x19
        /*0546*/ 	.short	0x02c0


	//----- nvinfo : EIATTR_PARAM_CBANK
	.align		4
        /*0548*/ 	.byte	0x04, 0x0a
        /*054a*/ 	.short	(.L_65 - .L_64)
	.align		4
.L_64:
        /*054c*/ 	.word	index@(.nv.constant0._ZN9deep_gemm24sm100_fp8_gemm_1d1d_implILN4cute4UMMA5MajorE0ELS3_0ELj0ELj7168ELj2048ELj128ELj192ELj128ELj1ELj128ELj128ELj128ELj4ELj128ELj128ELj1ELb0ELj152ELNS_8GemmTypeE0ELb0EN7cutlass10bfloat16_tENS_16EpilogueIdentityEEEvPijjj14CUtensorMap_stS9_S9_S9_S9_)
        /*0550*/ 	.short	0x0380
        /*0552*/ 	.short	0x02c0


	//----- nvinfo : EIATTR_SW_WAR
	.align		4
.L_65:
        /*0554*/ 	.byte	0x04, 0x36
        /*0556*/ 	.short	(.L_67 - .L_66)
.L_66:
        /*0558*/ 	.word	0x00000008
.L_67:


//--------------------- .nv.compat                --------------------------
	.section	.nv.compat,"",@"SHT_CUDA_COMPAT_INFO"
	.align	4
        /*0000*/ 	.byte	0x02, 0x02, 0x02, 0x00, 0x02, 0x05, 0x05, 0x00, 0x02, 0x03, 0x01, 0x00, 0x02, 0x06, 0x01, 0x00


//--------------------- .nv.callgraph             --------------------------
	.section	.nv.callgraph,"",@"SHT_CUDA_CALLGRAPH"
	.align	4
	.sectionentsize	8
	.align		4
        /*0000*/ 	.word	0x00000000
	.align		4
        /*0004*/ 	.word	0xffffffff
	.align		4
        /*0008*/ 	.word	0x00000000
	.align		4
        /*000c*/ 	.word	0xfffffffe
	.align		4
        /*0010*/ 	.word	0x00000000
	.align		4
        /*0014*/ 	.word	0xfffffffd
	.align		4
        /*0018*/ 	.word	0x00000000
	.align		4
        /*001c*/ 	.word	0xfffffffc


//--------------------- .nv.constant4             --------------------------
	.section	.nv.constant4,"a",@progbits
	.align	8
	.align		8
.nv.constant4:
        /*0000*/ 	.dword	_ZN47_INTERNAL_6d545376_9_kernel_cu_7f7f47e9_28964614cuda3std3__45__cpo5beginE
	.align		8
        /*0008*/ 	.dword	_ZN47_INTERNAL_6d545376_9_kernel_cu_7f7f47e9_28964614cuda3std3__45__cpo3endE
	.align		8
        /*0010*/ 	.dword	_ZN47_INTERNAL_6d545376_9_kernel_cu_7f7f47e9_28964614cuda3std3__45__cpo6cbeginE
	.align		8
        /*0018*/ 	.dword	_ZN47_INTERNAL_6d545376_9_kernel_cu_7f7f47e9_28964614cuda3std3__45__cpo4cendE
	.align		8
        /*0020*/ 	.dword	_ZN47_INTERNAL_6d545376_9_kernel_cu_7f7f47e9_28964614cuda3std3__449_GLOBAL__N__6d545376_9_kernel_cu_7f7f47e9_28964616ignoreE
	.align		8
        /*0028*/ 	.dword	_ZN47_INTERNAL_6d545376_9_kernel_cu_7f7f47e9_28964614cuda3std3__419piecewise_constructE
	.align		8
        /*0030*/ 	.dword	_ZN47_INTERNAL_6d545376_9_kernel_cu_7f7f47e9_28964614cuda3std3__48in_placeE
	.align		8
        /*0038*/ 	.dword	_ZN47_INTERNAL_6d545376_9_kernel_cu_7f7f47e9_28964614cuda3std6ranges3__45__cpo4swapE
	.align		8
        /*0040*/ 	.dword	_ZN47_INTERNAL_6d545376_9_kernel_cu_7f7f47e9_28964614cuda3std6ranges3__45__cpo9iter_moveE
	.align		8
        /*0048*/ 	.dword	_ZN47_INTERNAL_6d545376_9_kernel_cu_7f7f47e9_28964614cute7productE
	.align		8
        /*0050*/ 	.dword	_ZN47_INTERNAL_6d545376_9_kernel_cu_7f7f47e9_28964614cute1_E


//--------------------- .text._ZN9deep_gemm24sm100_fp8_gemm_1d1d_implILN4cute4UMMA5MajorE0ELS3_0ELj0ELj7168ELj2048ELj128ELj192ELj128ELj1ELj128ELj128ELj128ELj4ELj128ELj128ELj1ELb0ELj152ELNS_8GemmTypeE0ELb0EN7cutlass10bfloat16_tENS_16EpilogueIdentityEEEvPijjj14CUtensorMap_stS9_S9_S9_S9_ --------------------------
	.section	.text._ZN9deep_gemm24sm100_fp8_gemm_1d1d_implILN4cute4UMMA5MajorE0ELS3_0ELj0ELj7168ELj2048ELj128ELj192ELj128ELj1ELj128ELj128ELj128ELj4ELj128ELj128ELj1ELb0ELj152ELNS_8GemmTypeE0ELb0EN7cutlass10bfloat16_tENS_16EpilogueIdentityEEEvPijjj14CUtensorMap_stS9_S9_S9_S9_,"ax",@progbits
	.align	128
        .global         _ZN9deep_gemm24sm100_fp8_gemm_1d1d_implILN4cute4UMMA5MajorE0ELS3_0ELj0ELj7168ELj2048ELj128ELj192ELj128ELj1ELj128ELj128ELj128ELj4ELj128ELj128ELj1ELb0ELj152ELNS_8GemmTypeE0ELb0EN7cutlass10bfloat16_tENS_16EpilogueIdentityEEEvPijjj14CUtensorMap_stS9_S9_S9_S9_
        .type           _ZN9deep_gemm24sm100_fp8_gemm_1d1d_implILN4cute4UMMA5MajorE0ELS3_0ELj0ELj7168ELj2048ELj128ELj192ELj128ELj1ELj128ELj128ELj128ELj4ELj128ELj128ELj1ELb0ELj152ELNS_8GemmTypeE0ELb0EN7cutlass10bfloat16_tENS_16EpilogueIdentityEEEvPijjj14CUtensorMap_stS9_S9_S9_S9_,@function
        .size           _ZN9deep_gemm24sm100_fp8_gemm_1d1d_implILN4cute4UMMA5MajorE0ELS3_0ELj0ELj7168ELj2048ELj128ELj192ELj128ELj1ELj128ELj128ELj128ELj4ELj128ELj128ELj1ELb0ELj152ELNS_8GemmTypeE0ELb0EN7cutlass10bfloat16_tENS_16EpilogueIdentityEEEvPijjj14CUtensorMap_stS9_S9_S9_S9_,(.L_x_88 - _ZN9deep_gemm24sm100_fp8_gemm_1d1d_implILN4cute4UMMA5MajorE0ELS3_0ELj0ELj7168ELj2048ELj128ELj192ELj128ELj1ELj128ELj128ELj128ELj4ELj128ELj128ELj1ELb0ELj152ELNS_8GemmTypeE0ELb0EN7cutlass10bfloat16_tENS_16EpilogueIdentityEEEvPijjj14CUtensorMap_stS9_S9_S9_S9_)
        .other          _ZN9deep_gemm24sm100_fp8_gemm_1d1d_implILN4cute4UMMA5MajorE0ELS3_0ELj0ELj7168ELj2048ELj128ELj192ELj128ELj1ELj128ELj128ELj128ELj4ELj128ELj128ELj1ELb0ELj152ELNS_8GemmTypeE0ELb0EN7cutlass10bfloat16_tENS_16EpilogueIdentityEEEvPijjj14CUtensorMap_stS9_S9_S9_S9_,@"STO_CUDA_ENTRY STV_DEFAULT"
_ZN9deep_gemm24sm100_fp8_gemm_1d1d_implILN4cute4UMMA5MajorE0ELS3_0ELj0ELj7168ELj2048ELj128ELj192ELj128ELj1ELj128ELj128ELj128ELj4ELj128ELj128ELj1ELb0ELj152ELNS_8GemmTypeE0ELb0EN7cutlass10bfloat16_tENS_16EpilogueIdentityEEEvPijjj14CUtensorMap_stS9_S9_S9_S9_:
.text._ZN9deep_gemm24sm100_fp8_gemm_1d1d_implILN4cute4UMMA5MajorE0ELS3_0ELj0ELj7168ELj2048ELj128ELj192ELj128ELj1ELj128ELj128ELj128ELj4ELj128ELj128ELj1ELb0ELj152ELNS_8GemmTypeE0ELb0EN7cutlass10bfloat16_tENS_16EpilogueIdentityEEEvPijjj14CUtensorMap_stS9_S9_S9_S9_:
[----:B------:R-:W1:Y:S01]  /*0000*/  LDC R1, c[0x0][0x37c] ;  /* 0x0000df00ff017b82 */ /* 0x000e620000000800 */
[----:B------:R-:W2:Y:S02]  /*0010*/  S2R R0, SR_TID.X ;  /* 0x0000000000007919 */ /* 0x000ea40000002100 */
[----:B--2---:R-:W-:-:S05]  /*0020*/  SHF.R.U32.HI R0, RZ, 0x5, R0 ;  /* 0x00000005ff007819 */ /* 0x004fca0000011600 */
[----:B------:R-:W2:Y:S02]  /*0030*/  SHFL.IDX PT, R3, R0, RZ, 0x1f ;  /* 0x00001fff00037589 */ /* 0x000ea400000e0000 */
[----:B--2---:R-:W-:-:S13]  /*0040*/  ISETP.NE.AND P0, PT, R3, 0x2, PT ;  /* 0x000000020300780c */ /* 0x004fda0003f05270 */
[----:B-1----:R-:W-:Y:S05]  /*0050*/  @!P0 BRA `(.L_x_0) ;  /* 0x0000000400008947 */ /* 0x002fea0003800000 */
[----:B------:R-:W-:-:S13]  /*0060*/  ISETP.NE.AND P0, PT, R3, 0x1, PT ;  /* 0x000000010300780c */ /* 0x000fda0003f05270 */
[----:B------:R-:W-:Y:S05]  /*0070*/  @!P0 BRA `(.L_x_1) ;  /* 0x0000000000608947 */ /* 0x000fea0003800000 */
[----:B------:R-:W-:-:S13]  /*0080*/  ISETP.NE.AND P0, PT, R3, RZ, PT ;  /* 0x000000ff0300720c */ /* 0x000fda0003f05270 */
[----:B------:R-:W-:Y:S05]  /*0090*/  @P0 BRA `(.L_x_2) ;  /* 0x0000000400a80947 */ /* 0x000fea0003800000 */
[----:B------:R-:W-:Y:S01]  /*00a0*/  ELECT P0, URZ, PT ;  /* 0x0000000000ff782f */ /* 0x000fe20003800000 */
[----:B------:R-:W-:-:S12]  /*00b0*/  BSSY.RECONVERGENT B0, `(.L_x_3) ;  /* 0x0000013000007945 */ /* 0x000fd80003800200 */
[----:B------:R-:W-:Y:S05]  /*00c0*/  @!P0 BRA `(.L_x_4) ;  /* 0x0000000000448947 */ /* 0x000fea0003800000 */
[----:B------:R-:W1:Y:S02]  /*00d0*/  LDCU.64 UR4, c[0x0][0x348] ;  /* 0x00006900ff0477ac */ /* 0x000e640008000a00 */
[----:B-1----:R-:W-:Y:S02]  /*00e0*/  UIADD3 UR12, UP4, UPT, UR4, 0x40, URZ ;  /* 0x00000040040c7890 */ /* 0x002fe4000ff9e0ff */
[----:B------:R-:W-:Y:S02]  /*00f0*/  UIADD3 UR10, UP3, UPT, UR4, 0xc0, URZ ;  /* 0x000000c0040a7890 */ /* 0x000fe4000ff7e0ff */
[----:B------:R-:W-:Y:S02]  /*0100*/  UIADD3 UR8, UP2, UPT, UR4, 0x140, URZ ;  /* 0x0000014004087890 */ /* 0x000fe4000ff5e0ff */
[----:B------:R-:W-:Y:S02]  /*0110*/  UIADD3 UR6, UP1, UPT, UR4, 0x1c0, URZ ;  /* 0x000001c004067890 */ /* 0x000fe4000ff3e0ff */
[----:B------:R-:W-:-:S02]  /*0120*/  UIADD3 UR4, UP0, UPT, UR4, 0x240, URZ ;  /* 0x0000024004047890 */ /* 0x000fc4000ff1e0ff */
[----:B------:R-:W-:Y:S02]  /*0130*/  UIADD3.X UR13, UPT, UPT, URZ, UR5, URZ, UP4, !UPT ;  /* 0x00000005ff0d7290 */ /* 0x000fe4000a7fe4ff */
[----:B------:R-:W-:Y:S02]  /*0140*/  UIADD3.X UR11, UPT, UPT, URZ, UR5, URZ, UP3, !UPT ;  /* 0x00000005ff0b7290 */ /* 0x000fe40009ffe4ff */
[----:B------:R-:W-:Y:S02]  /*0150*/  UIADD3.X UR9, UPT, UPT, URZ, UR5, URZ, UP2, !UPT ;  /* 0x00000005ff097290 */ /* 0x000fe400097fe4ff */
[----:B------:R-:W-:Y:S02]  /*0160*/  UIADD3.X UR7, UPT, UPT, URZ, UR5, URZ, UP1, !UPT ;  /* 0x00000005ff077290 */ /* 0x000fe40008ffe4ff */
[----:B------:R-:W-:Y:S01]  /*0170*/  UIADD3.X UR5, UPT, UPT, URZ, UR5, URZ, UP0, !UPT ;  /* 0x00000005ff057290 */ /* 0x000fe200087fe4ff */
[----:B------:R1:W-:Y:S02]  /*0180*/  UTMACCTL.PF [UR12] ;  /* 0x000000000c0079b9 */ /* 0x0003e40008040000 */
[----:B------:R1:W-:Y:S02]  /*0190*/  UTMACCTL.PF [UR10] ;  /* 0x000000000a0079b9 */ /* 0x0003e40008040000 */
[----:B------:R1:W-:Y:S02]  /*01a0*/  UTMACCTL.PF [UR8] ;  /* 0x00000000080079b9 */ /* 0x0003e40008040000 */
[----:B------:R1:W-:Y:S02]  /*01b0*/  UTMACCTL.PF [UR6] ;  /* 0x00000000060079b9 */ /* 0x0003e40008040000 */
[----:B------:R1:W-:Y:S02]  /*01c0*/  UTMACCTL.PF [UR4] ;  /* 0x00000000040079b9 */ /* 0x0003e40008040000 */
[----:B-1----:R-:W-:Y:S01]  /*01d0*/  NOP ;  /* 0x0000000000007918 */ /* 0x002fe20000000000 */
.L_x_4:
[----:B------:R-:W-:Y:S05]  /*01e0*/  BSYNC.RECONVERGENT B0 ;  /* 0x0000000000007941 */ /* 0x000fea0003800200 */
.L_x_3:
[----:B------:R-:W-:Y:S05]  /*01f0*/  BRA `(.L_x_2) ;  /* 0x0000000400507947 */ /* 0x000fea0003800000 */
.L_x_1:
[----:B------:R-:W-:Y:S01]  /*0200*/  ELECT P0, URZ, PT ;  /* 0x0000000000ff782f */ /* 0x000fe20003800000 */
[----:B------:R-:W-:-:S12]  /*0210*/  BSSY.RECONVERGENT B0, `(.L_x_5) ;  /* 0x0000023000007945 */ /* 0x000fd80003800200 */
[----:B------:R-:W-:Y:S05]  /*0220*/  @!P0 BRA `(.L_x_6) ;  /* 0x0000000000848947 */ /* 0x000fea0003800000 */
[----:B------:R-:W1:Y:S01]  /*0230*/  S2UR UR5, SR_CgaCtaId ;  /* 0x00000000000579c3 */ /* 0x000e620000008800 */
[----:B------:R-:W-:Y:S01]  /*0240*/  UMOV UR7, 0x400 ;  /* 0x0000040000077882 */ /* 0x000fe20000000000 */
[----:B------:R-:W-:Y:S01]  /*0250*/  UMOV UR6, 0x1 ;  /* 0x0000000100067882 */ /* 0x000fe20000000000 */
[----:B------:R-:W-:Y:S02]  /*0260*/  UMOV UR4, 0x20 ;  /* 0x0000002000047882 */ /* 0x000fe40000000000 */
[----:B------:R-:W-:-:S04]  /*0270*/  UIADD3 UR8, UPT, UPT, -UR4, 0x100000, URZ ;  /* 0x0010000004087890 */ /* 0x000fc8000fffe1ff */
[----:B------:R-:W-:Y:S02]  /*0280*/  USHF.L.U32 UR9, UR8, 0xb, URZ ;  /* 0x0000000b08097899 */ /* 0x000fe400080006ff */
[----:B------:R-:W-:Y:S01]  /*0290*/  USHF.L.U32 UR8, UR8, 0x1, URZ ;  /* 0x0000000108087899 */ /* 0x000fe200080006ff */
[----:B------:R-:W-:Y:S02]  /*02a0*/  UMOV UR4, 0x80 ;  /* 0x0000008000047882 */ /* 0x000fe40000000000 */
[----:B------:R-:W-:-:S04]  /*02b0*/  UIADD3 UR10, UPT, UPT, -UR4, 0x100000, URZ ;  /* 0x00100000040a7890 */ /* 0x000fc8000fffe1ff */
[----:B------:R-:W-:Y:S02]  /*02c0*/  USHF.L.U32 UR11, UR10, 0xb, URZ ;  /* 0x0000000b0a0b7899 */ /* 0x000fe400080006ff */
[----:B------:R-:W-:Y:S02]  /*02d0*/  USHF.L.U32 UR10, UR10, 0x1, URZ ;  /* 0x000000010a0a7899 */ /* 0x000fe400080006ff */
[----:B-1----:R-:W-:Y:S02]  /*02e0*/  ULEA UR5, UR5, UR7, 0x18 ;  /* 0x0000000705057291 */ /* 0x002fe4000f8ec0ff */
[----:B------:R-:W-:-:S04]  /*02f0*/  UIADD3 UR6, UPT, UPT, -UR6, 0x100000, URZ ;  /* 0x0010000006067890 */ /* 0x000fc8000fffe1ff */
[----:B------:R-:W-:Y:S02]  /*0300*/  USHF.L.U32 UR7, UR6, 0xb, URZ ;  /* 0x0000000b06077899 */ /* 0x000fe400080006ff */
[----:B------:R-:W-:Y:S01]  /*0310*/  USHF.L.U32 UR6, UR6, 0x1, URZ ;  /* 0x0000000106067899 */ /* 0x000fe200080006ff */
[----:B------:R-:W1:Y:S11]  /*0320*/  FENCE.VIEW.ASYNC.S ;  /* 0x00000000000073c6 */ /* 0x000e760000000000 */
[----:B-1----:R1:W2:Y:S01]  /*0330*/  SYNCS.EXCH.64 URZ, [UR5+0x31800], UR6 ;  /* 0x0318000605ff75b2 */ /* 0x0022a20008000100 */
[----:B------:R1:W3:Y:S01]  /*0340*/  SYNCS.EXCH.64 URZ, [UR5+0x31820], UR6 ;  /* 0x0318200605ff75b2 */ /* 0x0002e20008000100 */
[----:B------:R1:W4:Y:S01]  /*0350*/  SYNCS.EXCH.64 URZ, [UR5+0x31840], UR8 ;  /* 0x0318400805ff75b2 */ /* 0x0003220008000100 */
[----:B------:R1:W5:Y:S01]  /*0360*/  SYNCS.EXCH.64 URZ, [UR5+0x31808], UR6 ;  /* 0x0318080605ff75b2 */ /* 0x0003620008000100 */
[----:B------:R1:W1:Y:S01]  /*0370*/  SYNCS.EXCH.64 URZ, [UR5+0x31828], UR6 ;  /* 0x0318280605ff75b2 */ /* 0x0002620008000100 */
        /* <DEDUP_REMOVED lines=11> */
[----:B------:R-:W-:Y:S01]  /*0430*/  NOP ;  /* 0x0000000000007918 */ /* 0x000fe20000000000 */
.L_x_6:
[----:B-1----:R-:W-:Y:S05]  /*0440*/  BSYNC.RECONVERGENT B0 ;  /* 0x0000000000007941 */ /* 0x002fea0003800200 */
.L_x_5:
[----:B------:R-:W-:Y:S05]  /*0450*/  BRA `(.L_x_2) ;  /* 0x0000000000b87947 */ /* 0x000fea0003800000 */
.L_x_0:
[----:B------:R-:W1:Y:S01]  /*0460*/  S2UR UR6, SR_CgaCtaId ;  /* 0x00000000000679c3 */ /* 0x000e620000008800 */
[----:B------:R-:W-:Y:S01]  /*0470*/  NOP ;  /* 0x0000000000007918 */ /* 0x000fe20000000000 */
[----:B------:R-:W-:Y:S01]  /*0480*/  UMOV UR4, 0x40 ;  /* 0x0000004000047882 */ /* 0x000fe20000000000 */
[----:B------:R-:W-:Y:S01]  /*0490*/  UMOV UR5, 0x400 ;  /* 0x0000040000057882 */ /* 0x000fe20000000000 */
[----:B-1----:R-:W-:Y:S02]  /*04a0*/  ULEA UR4, UR6, UR4, 0x18 ;  /* 0x0000000406047291 */ /* 0x002fe4000f8ec0ff */
[----:B------:R-:W-:-:S07]  /*04b0*/  ULEA UR5, UR6, UR5, 0x18 ;  /* 0x0000000506057291 */ /* 0x000fce000f8ec0ff */
[----:B------:R-:W1:Y:S02]  /*04c0*/  LDS.U8 R0, [UR4] ;  /* 0x00000004ff007984 */ /* 0x000e640008000000 */
[----:B-1----:R-:W-:-:S13]  /*04d0*/  ISETP.NE.AND P0, PT, R0, RZ, PT ;  /* 0x000000ff0000720c */ /* 0x002fda0003f05270 */
[----:B------:R-:W-:Y:S05]  /*04e0*/  @P0 BRA `(.L_x_7) ;  /* 0x00000000007c0947 */ /* 0x000fea0003800000 */
[----:B------:R-:W-:-:S13]  /*04f0*/  ELECT P0, URZ, PT ;  /* 0x0000000000ff782f */ /* 0x000fda0003800000 */
[----:B------:R-:W-:Y:S05]  /*0500*/  @!P0 BRA `(.L_x_8) ;  /* 0x0000000000848947 */ /* 0x000fea0003800000 */
[----:B------:R-:W-:Y:S01]  /*0510*/  UMOV UR4, 0x10 ;  /* 0x0000001000047882 */ /* 0x000fe20000000000 */
[----:B------:R-:W-:-:S04]  /*0520*/  IMAD.MOV.U32 R2, RZ, RZ, 0xffff ;  /* 0x0000ffffff027424 */ /* 0x000fc800078e00ff */
[----:B------:R-:W-:Y:S04]  /*0530*/  DEPBAR.LE SB1, 0x36 ;  /* 0x00009d800000791a */ /* 0x000fe80000000000 */
[----:B------:R-:W1:Y:S02]  /*0540*/  UTCATOMSWS.FIND_AND_SET.ALIGN UP0, UR4, UR4 ;  /* 0x00000004000475e3 */ /* 0x000e640008000800 */
[----:B-1----:R-:W-:Y:S01]  /*0550*/  PLOP3.LUT P0, PT, PT, PT, UP0, 0x80, 0x8 ;  /* 0x000000000008781c */ /* 0x002fe20003f0f008 */
[----:B------:R-:W-:-:S03]  /*0560*/  IMAD.U32 R5, RZ, RZ, UR4 ;  /* 0x00000004ff057e24 */ /* 0x000fc6000f8e00ff */
[----:B------:R-:W-:-:S04]  /*0570*/  SEL R0, RZ, 0xffffffff, !P0 ;  /* 0xffffffffff007807 */ /* 0x000fc80004000000 */
[----:B------:R-:W-:Y:S01]  /*0580*/  ISETP.NE.AND P0, PT, R0, RZ, PT ;  /* 0x000000ff0000720c */ /* 0x000fe20003f05270 */
[----:B------:R-:W-:-:S12]  /*0590*/  IMAD.MOV.U32 R0, RZ, RZ, 0x1 ;  /* 0x00000001ff007424 */ /* 0x000fd800078e00ff */
[----:B------:R-:W-:Y:S05]  /*05a0*/  @P0 BRA `(.L_x_9) ;  /* 0x0000000000240947 */ /* 0x000fea0003800000 */
.L_x_10:
[----:B------:R-:W-:Y:S05]  /*05b0*/  NANOSLEEP 0x64 ;  /* 0x000000640000795d */ /* 0x000fea0003800000 */
[----:B------:R-:W-:-:S05]  /*05c0*/  UMOV UR4, 0x10 ;  /* 0x0000001000047882 */ /* 0x000fca0000000000 */
[----:B------:R-:W-:Y:S04]  /*05d0*/  DEPBAR.LE SB1, 0x36 ;  /* 0x00009d800000791a */ /* 0x000fe80000000000 */
[----:B------:R-:W1:Y:S02]  /*05e0*/  UTCATOMSWS.FIND_AND_SET.ALIGN UP0, UR4, UR4 ;  /* 0x00000004000475e3 */ /* 0x000e640008000800 */
[----:B-1----:R-:W-:Y:S01]  /*05f0*/  PLOP3.LUT P0, PT, PT, PT, UP0, 0x80, 0x8 ;  /* 0x000000000008781c */ /* 0x002fe20003f0f008 */
[----:B------:R-:W-:-:S03]  /*0600*/  IMAD.U32 R5, RZ, RZ, UR4 ;  /* 0x00000004ff057e24 */ /* 0x000fc6000f8e00ff */
[----:B------:R-:W-:-:S04]  /*0610*/  SEL R4, RZ, 0xffffffff, !P0 ;  /* 0xffffffffff047807 */ /* 0x000fc80004000000 */
[----:B------:R-:W-:-:S13]  /*0620*/  ISETP.NE.AND P0, PT, R4, RZ, PT ;  /* 0x000000ff0400720c */ /* 0x000fda0003f05270 */
[----:B------:R-:W-:Y:S05]  /*0630*/  @!P0 BRA `(.L_x_10) ;  /* 0xfffffffc00dc8947 */ /* 0x000fea000383ffff */
.L_x_9:
[C---:B------:R-:W-:Y:S01]  /*0640*/  VIADD R4, R5.reuse, 0x10 ;  /* 0x0000001005047836 */ /* 0x040fe20000000000 */
[----:B------:R-:W-:Y:S01]  /*0650*/  UMOV UR4, 0x50 ;  /* 0x0000005000047882 */ /* 0x000fe20000000000 */
[----:B------:R-:W-:Y:S01]  /*0660*/  SHF.L.U32 R2, R2, R5, RZ ;  /* 0x0000000502027219 */ /* 0x000fe200000006ff */
[----:B------:R-:W-:Y:S01]  /*0670*/  ULEA UR4, UR6, UR4, 0x18 ;  /* 0x0000000406047291 */ /* 0x000fe2000f8ec0ff */
[----:B------:R-:W-:Y:S01]  /*0680*/  IMAD.SHL.U32 R5, R5, 0x20, RZ ;  /* 0x0000002005057824 */ /* 0x000fe200078e00ff */
[----:B------:R-:W-:-:S04]  /*0690*/  SHF.L.U32 R0, R0, R4, RZ ;  /* 0x0000000400007219 */ /* 0x000fc800000006ff */
[----:B------:R-:W-:-:S05]  /*06a0*/  LOP3.LUT R0, R0, R2, RZ, 0xfc, !PT ;  /* 0x0000000200007212 */ /* 0x000fca00078efcff */
[----:B------:R1:W-:Y:S04]  /*06b0*/  ATOMS.OR RZ, [UR4], R0 ;  /* 0x00000000ffff798c */ /* 0x0003e8000b000004 */
[----:B------:R1:W-:Y:S01]  /*06c0*/  STS [UR5+0x31880], R5 ;  /* 0x03188005ff007988 */ /* 0x0003e20008000805 */
[----:B------:R-:W-:Y:S05]  /*06d0*/  BRA `(.L_x_8) ;  /* 0x0000000000107947 */ /* 0x000fea0003800000 */
.L_x_7:
[----:B------:R-:W-:Y:S02]  /*06e0*/  MOV R0, 0xffffffff ;  /* 0xffffffff00007802 */ /* 0x000fe40000000f00 */
[----:B------:R-:W-:-:S03]  /*06f0*/  MOV R4, 0x720 ;  /* 0x0000072000047802 */ /* 0x000fc60000000f00 */
[----:B------:R1:W-:Y:S04]  /*0700*/  STS [UR5+0x31880], R0 ;  /* 0x03188000ff007988 */ /* 0x0003e80008000805 */
[----:B-1----:R-:W-:Y:S05]  /*0710*/  CALL.REL.NOINC `($__internal_1_$__cuda_sm10x_tcgen05_guardrail_trap_phase_invalid_during_alloc) ;  /* 0x0000004c00747944 */ /* 0x002fea0003c00000 */
.L_x_8:
[----:B------:R-:W-:Y:S05]  /*0720*/  WARPSYNC.ALL ;  /* 0x0000000000007948 */ /* 0x000fea0003800000 */
[----:B------:R-:W-:Y:S01]  /*0730*/  NOP ;  /* 0x0000000000007918 */ /* 0x000fe20000000000 */
.L_x_2:
[----:B-1----:R-:W1:Y:S01]  /*0740*/  LDC R0, c[0x0][0x388] ;  /* 0x0000e200ff007b82 */ /* 0x002e620000000800 */
[----:B------:R-:W5:Y:S07]  /*0750*/  S2R R21, SR_LANEID ;  /* 0x0000000000157919 */ /* 0x000f6e0000000000 */
[----:B--2345:R-:W-:Y:S01]  /*0760*/  BAR.SYNC.DEFER_BLOCKING 0x0 ;  /* 0x0000000000007b1d */ /* 0x03cfe20000010000 */
[----:B------:R-:W-:Y:S02]  /*0770*/  ISETP.NE.AND P0, PT, R3, RZ, PT ;  /* 0x000000ff0300720c */ /* 0x000fe40003f05270 */
[----:B-1----:R-:W-:-:S04]  /*0780*/  IADD3 R0, PT, PT, R0, 0x7f, RZ ;  /* 0x0000007f00007810 */ /* 0x002fc80007ffe0ff */
[----:B------:R-:W-:-:S05]  /*0790*/  SHF.R.U32.HI R34, RZ, 0x7, R0 ;  /* 0x00000007ff227819 */ /* 0x000fca0000011600 */
[----:B------:R-:W-:Y:S02]  /*07a0*/  IMAD R22, R34, 0x26, RZ ;  /* 0x0000002622167824 */ /* 0x000fe400078e02ff */
[----:B------:R-:W-:Y:S05]  /*07b0*/  @!P0 BRA `(.L_x_11) ;  /* 0x0000001000588947 */ /* 0x000fea0003800000 */
[----:B------:R-:W-:Y:S01]  /*07c0*/  ISETP.NE.AND P0, PT, R3, 0x1, PT ;  /* 0x000000010300780c */ /* 0x000fe20003f05270 */
[----:B------:R-:W1:-:S12]  /*07d0*/  S2UR UR5, SR_CgaCtaId ;  /* 0x00000000000579c3 */ /* 0x000e580000008800 */
[----:B------:R-:W-:Y:S05]  /*07e0*/  @!P0 BRA `(.L_x_12) ;  /* 0x0000000400988947 */ /* 0x000fea0003800000 */
[----:B------:R-:W-:-:S13]  /*07f0*/  ISETP.NE.AND P0, PT, R3, 0x2, PT ;  /* 0x000000020300780c */ /* 0x000fda0003f05270 */
[----:B------:R-:W-:Y:S05]  /*0800*/  @P0 BRA `(.L_x_13) ;  /* 0x0000002c00040947 */ /* 0x000fea0003800000 */
[----:B------:R-:W2:Y:S02]  /*0810*/  S2UR UR4, SR_CTAID.X ;  /* 0x00000000000479c3 */ /* 0x000ea40000002500 */
[----:B--2---:R-:W-:-:S13]  /*0820*/  ISETP.LE.U32.AND P0, PT, R22, UR4, PT ;  /* 0x0000000416007c0c */ /* 0x004fda000bf03070 */
[----:B-1----:R-:W-:Y:S05]  /*0830*/  @P0 EXIT ;  /* 0x000000000000094d */ /* 0x002fea0003800000 */
[----:B------:R-:W-:Y:S01]  /*0840*/  ULOP3.LUT UR4, URZ, UR4, URZ, 0x33, !UPT ;  /* 0x00000004ff047292 */ /* 0x000fe2000f8e33ff */
[----:B------:R-:W-:Y:S01]  /*0850*/  SHF.R.U32.HI R20, RZ, 0x3, R21 ;  /* 0x00000003ff147819 */ /* 0x000fe20000011615 */
[----:B------:R-:W-:Y:S02]  /*0860*/  HFMA2 R16, -RZ, RZ, 0, 0 ;  /* 0x00000000ff107431 */ /* 0x000fe400000001ff */
[----:B------:R-:W-:Y:S01]  /*0870*/  IMAD.MOV.U32 R15, RZ, RZ, RZ ;  /* 0x000000ffff0f7224 */ /* 0x000fe200078e00ff */
[----:B------:R-:W-:Y:S01]  /*0880*/  UMOV UR5, URZ ;  /* 0x000000ff00057c82 */ /* 0x000fe20008000000 */
[----:B------:R-:W-:Y:S01]  /*0890*/  LOP3.LUT R18, R20, 0x2, RZ, 0x3c, !PT ;  /* 0x0000000214127812 */ /* 0x000fe200078e3cff */
[----:B------:R-:W-:Y:S01]  /*08a0*/  VIADD R25, R22, UR4 ;  /* 0x0000000416197c36 */ /* 0x000fe20008000000 */
[C---:B------:R-:W-:Y:S01]  /*08b0*/  LOP3.LUT R17, R20.reuse, 0x3, RZ, 0x3c, !PT ;  /* 0x0000000314117812 */ /* 0x040fe200078e3cff */
[C---:B------:R-:W-:Y:S01]  /*08c0*/  IMAD.SHL.U32 R0, R20.reuse, 0x20, RZ ;  /* 0x0000002014007824 */ /* 0x040fe200078e00ff */
[----:B------:R-:W-:Y:S01]  /*08d0*/  LOP3.LUT R19, R20, 0x1, RZ, 0x3c, !PT ;  /* 0x0000000114137812 */ /* 0x000fe200078e3cff */
[C---:B------:R-:W-:Y:S01]  /*08e0*/  IMAD R20, R21.reuse, 0x4, R20 ;  /* 0x0000000415147824 */ /* 0x040fe200078e0214 */
[----:B------:R-:W-:Y:S01]  /*08f0*/  SHF.R.U32.HI R25, RZ, 0x3, R25 ;  /* 0x00000003ff197819 */ /* 0x000fe20000011619 */
[C---:B------:R-:W-:Y:S01]  /*0900*/  IMAD.IADD R24, R0.reuse, 0x1, R21 ;  /* 0x0000000100187824 */ /* 0x040fe200078e0215 */
[C---:B------:R-:W-:Y:S01]  /*0910*/  LOP3.LUT R23, R0.reuse, 0x20, RZ, 0x3c, !PT ;  /* 0x0000002000177812 */ /* 0x040fe200078e3cff */
[----:B------:R-:W-:Y:S01]  /*0920*/  IMAD R18, R21, 0x4, R18 ;  /* 0x0000000415127824 */ /* 0x000fe200078e0212 */
[C---:B------:R-:W-:Y:S01]  /*0930*/  LOP3.LUT R22, R0.reuse, 0x40, RZ, 0x3c, !PT ;  /* 0x0000004000167812 */ /* 0x040fe200078e3cff */
[----:B------:R-:W-:Y:S01]  /*0940*/  IMAD.HI.U32 R25, R25, 0x1af286bd, RZ ;  /* 0x1af286bd19197827 */ /* 0x000fe200078e00ff */
[----:B------:R-:W-:-:S02]  /*0950*/  LOP3.LUT R0, R0, 0x60, RZ, 0x3c, !PT ;  /* 0x0000006000007812 */ /* 0x000fc400078e3cff */
[C---:B------:R-:W-:Y:S01]  /*0960*/  LEA R19, R21.reuse, R19, 0x2 ;  /* 0x0000001315137211 */ /* 0x040fe200078e10ff */
[----:B------:R-:W-:Y:S01]  /*0970*/  IMAD R17, R21, 0x4, R17 ;  /* 0x0000000415117824 */ /* 0x000fe200078e0211 */
[----:B------:R-:W-:Y:S01]  /*0980*/  IADD3 R23, PT, PT, R23, R21, RZ ;  /* 0x0000001517177210 */ /* 0x000fe20007ffe0ff */
[----:B------:R-:W-:Y:S01]  /*0990*/  IMAD.IADD R22, R22, 0x1, R21 ;  /* 0x0000000116167824 */ /* 0x000fe200078e0215 */
[----:B------:R-:W-:Y:S01]  /*09a0*/  SHF.R.U32.HI R25, RZ, 0x1, R25 ;  /* 0x00000001ff197819 */ /* 0x000fe20000011619 */
[----:B------:R-:W-:-:S07]  /*09b0*/  IMAD.IADD R21, R0, 0x1, R21 ;  /* 0x0000000100157824 */ /* 0x000fce00078e0215 */
.L_x_17:
[----:B------:R-:W1:Y:S01]  /*09c0*/  S2R R0, SR_CgaCtaId ;  /* 0x0000000000007919 */ /* 0x000e620000008800 */
[----:B------:R-:W-:Y:S01]  /*09d0*/  MOV R2, 0x400 ;  /* 0x0000040000027802 */ /* 0x000fe20000000f00 */
[----:B------:R-:W-:-:S03]  /*09e0*/  UMOV UR4, URZ ;  /* 0x000000ff00047c82 */ /* 0x000fc60008000000 */
[----:B-1---5:R-:W-:-:S07]  /*09f0*/  LEA R0, R0, R2, 0x18 ;  /* 0x0000000200007211 */ /* 0x022fce00078ec0ff */
.L_x_16:
[----:B------:R-:W-:Y:S01]  /*0a00*/  LEA R2, R15, R0, 0x3 ;  /* 0x000000000f027211 */ /* 0x000fe200078e18ff */
[----:B------:R-:W-:Y:S01]  /*0a10*/  ULOP3.LUT UP0, URZ, UR4, 0x3, URZ, 0xc0, !UPT ;  /* 0x0000000304ff7892 */ /* 0x000fe2000f80c0ff */
[----:B-----5:R-:W-:-:S04]  /*0a20*/  SHF.L.U32 R4, R16, 0x1f, RZ ;  /* 0x0000001f10047819 */ /* 0x020fc800000006ff */
[----:B------:R-:W1:Y:S02]  /*0a30*/  SYNCS.PHASECHK.TRANS64.TRYWAIT P0, [R2+URZ+0x31800], R4 ;  /* 0x03180004020075a7 */ /* 0x000e6400080011ff */
[----:B-1----:R-:W-:Y:S05]  /*0a40*/  @!P0 BRA `(.L_x_14) ;  /* 0x0000004000948947 */ /* 0x002fea0003800000 */
.L_x_59:
[----:B------:R-:W-:Y:S05]  /*0a50*/  BRA.U UP0, `(.L_x_15) ;  /* 0x0000000100bc7547 */ /* 0x000fea000b800000 */
[C-C-:B------:R-:W-:Y:S02]  /*0a60*/  IMAD R11, R15.reuse, 0x200, R0.reuse ;  /* 0x000002000f0b7824 */ /* 0x140fe400078e0200 */
[----:B------:R-:W-:Y:S02]  /*0a70*/  IMAD R3, R15, 0x400, R0 ;  /* 0x000004000f037824 */ /* 0x000fe400078e0200 */
[--C-:B------:R-:W-:Y:S01]  /*0a80*/  IMAD R10, R24, 0x4, R11.reuse ;  /* 0x00000004180a7824 */ /* 0x100fe200078e020b */
[-C--:B------:R-:W-:Y:S01]  /*0a90*/  LEA R9, R23, R11.reuse, 0x2 ;  /* 0x0000000b17097211 */ /* 0x080fe200078e10ff */
[--C-:B------:R-:W-:Y:S01]  /*0aa0*/  IMAD R7, R22, 0x4, R11.reuse ;  /* 0x0000000416077824 */ /* 0x100fe200078e020b */
[-C--:B-1----:R-:W-:Y:S01]  /*0ab0*/  LEA R5, R21, R11.reuse, 0x2 ;  /* 0x0000000b15057211 */ /* 0x082fe200078e10ff */
[----:B------:R-:W-:Y:S01]  /*0ac0*/  IMAD R4, R19, 0x4, R11 ;  /* 0x0000000413047824 */ /* 0x000fe200078e020b */
[-C--:B------:R-:W-:Y:S01]  /*0ad0*/  LEA R8, R20, R11.reuse, 0x2 ;  /* 0x0000000b14087211 */ /* 0x080fe200078e10ff */
[----:B------:R-:W1:Y:S01]  /*0ae0*/  LDS R10, [R10+0x30000] ;  /* 0x030000000a0a7984 */ /* 0x000e620000000800 */
[----:B------:R-:W-:Y:S01]  /*0af0*/  LEA R6, R18, R11, 0x2 ;  /* 0x0000000b12067211 */ /* 0x000fe200078e10ff */
[----:B------:R-:W-:Y:S01]  /*0b00*/  IMAD R12, R23, 0x4, R3 ;  /* 0x00000004170c7824 */ /* 0x000fe200078e0203 */
[----:B------:R-:W-:Y:S01]  /*0b10*/  LEA R14, R24, R3, 0x2 ;  /* 0x00000003180e7211 */ /* 0x000fe200078e10ff */
[----:B------:R-:W2:Y:S04]  /*0b20*/  LDS R9, [R9+0x30000] ;  /* 0x0300000009097984 */ /* 0x000ea80000000800 */
[----:B------:R-:W3:Y:S04]  /*0b30*/  LDS R7, [R7+0x30000] ;  /* 0x0300000007077984 */ /* 0x000ee80000000800 */
[----:B------:R-:W4:Y:S01]  /*0b40*/  LDS R5, [R5+0x30000] ;  /* 0x0300000005057984 */ /* 0x000f220000000800 */
[----:B------:R-:W-:-:S03]  /*0b50*/  NOP ;  /* 0x0000000000007918 */ /* 0x000fc60000000000 */
[----:B-1----:R1:W-:Y:S04]  /*0b60*/  STS [R8+0x30000], R10 ;  /* 0x0300000a08007388 */ /* 0x0023e80000000800 */
[----:B--2---:R2:W-:Y:S04]  /*0b70*/  STS [R4+0x30000], R9 ;  /* 0x0300000904007388 */ /* 0x0045e80000000800 */
[----:B---3--:R3:W-:Y:S01]  /*0b80*/  STS [R6+0x30000], R7 ;  /* 0x0300000706007388 */ /* 0x0087e20000000800 */
[----:B-1----:R-:W-:Y:S01]  /*0b90*/  LEA R10, R22, R3, 0x2 ;  /* 0x00000003160a7211 */ /* 0x002fe200078e10ff */
[----:B------:R-:W-:-:S02]  /*0ba0*/  IMAD R8, R21, 0x4, R3 ;  /* 0x0000000415087824 */ /* 0x000fc400078e0203 */
[----:B--2---:R-:W-:Y:S01]  /*0bb0*/  IMAD R4, R17, 0x4, R11 ;  /* 0x0000000411047824 */ /* 0x004fe200078e020b */
[----:B---3--:R-:W-:-:S04]  /*0bc0*/  LEA R6, R20, R3, 0x2 ;  /* 0x0000000314067211 */ /* 0x008fc800078e10ff */
[----:B----4-:R1:W-:Y:S04]  /*0bd0*/  STS [R4+0x30000], R5 ;  /* 0x0300000504007388 */ /* 0x0103e80000000800 */
[----:B------:R-:W2:Y:S04]  /*0be0*/  LDS R13, [R14+0x30800] ;  /* 0x030800000e0d7984 */ /* 0x000ea80000000800 */
[----:B------:R-:W3:Y:S04]  /*0bf0*/  LDS R11, [R12+0x30800] ;  /* 0x030800000c0b7984 */ /* 0x000ee80000000800 */
[----:B------:R-:W4:Y:S04]  /*0c00*/  LDS R9, [R10+0x30800] ;  /* 0x030800000a097984 */ /* 0x000f280000000800 */
[----:B------:R-:W5:Y:S01]  /*0c10*/  LDS R7, [R8+0x30800] ;  /* 0x0308000008077984 */ /* 0x000f620000000800 */
[----:B------:R-:W-:Y:S01]  /*0c20*/  NOP ;  /* 0x0000000000007918 */ /* 0x000fe20000000000 */
[----:B-1----:R-:W-:Y:S01]  /*0c30*/  IMAD R5, R19, 0x4, R3 ;  /* 0x0000000413057824 */ /* 0x002fe200078e0203 */
[----:B------:R-:W-:-:S02]  /*0c40*/  LEA R4, R18, R3, 0x2 ;  /* 0x0000000312047211 */ /* 0x000fc400078e10ff */
[----:B------:R-:W-:Y:S01]  /*0c50*/  LEA R3, R17, R3, 0x2 ;  /* 0x0000000311037211 */ /* 0x000fe200078e10ff */
[----:B--2---:R-:W-:Y:S04]  /*0c60*/  STS [R6+0x30800], R13 ;  /* 0x0308000d06007388 */ /* 0x004fe80000000800 */
[----:B---3--:R-:W-:Y:S04]  /*0c70*/  STS [R5+0x30800], R11 ;  /* 0x0308000b05007388 */ /* 0x008fe80000000800 */
[----:B----4-:R-:W-:Y:S04]  /*0c80*/  STS [R4+0x30800], R9 ;  /* 0x0308000904007388 */ /* 0x010fe80000000800 */
[----:B-----5:R-:W-:Y:S04]  /*0c90*/  STS [R3+0x30800], R7 ;  /* 0x0308000703007388 */ /* 0x020fe80000000800 */
[----:B------:R-:W1:Y:S04]  /*0ca0*/  LDS R14, [R14+0x30a00] ;  /* 0x030a00000e0e7984 */ /* 0x000e680000000800 */
[----:B------:R-:W2:Y:S04]  /*0cb0*/  LDS R12, [R12+0x30a00] ;  /* 0x030a00000c0c7984 */ /* 0x000ea80000000800 */
[----:B------:R-:W3:Y:S04]  /*0cc0*/  LDS R10, [R10+0x30a00] ;  /* 0x030a00000a0a7984 */ /* 0x000ee80000000800 */
[----:B------:R-:W4:Y:S01]  /*0cd0*/  LDS R8, [R8+0x30a00] ;  /* 0x030a000008087984 */ /* 0x000f220000000800 */
[----:B------:R-:W-:-:S03]  /*0ce0*/  NOP ;  /* 0x0000000000007918 */ /* 0x000fc60000000000 */
[----:B-1----:R5:W-:Y:S04]  /*0cf0*/  STS [R6+0x30a00], R14 ;  /* 0x030a000e06007388 */ /* 0x002be80000000800 */
[----:B--2---:R5:W-:Y:S04]  /*0d00*/  STS [R5+0x30a00], R12 ;  /* 0x030a000c05007388 */ /* 0x004be80000000800 */
[----:B---3--:R5:W-:Y:S04]  /*0d10*/  STS [R4+0x30a00], R10 ;  /* 0x030a000a04007388 */ /* 0x008be80000000800 */
[----:B----4-:R5:W-:Y:S01]  /*0d20*/  STS [R3+0x30a00], R8 ;  /* 0x030a000803007388 */ /* 0x010be20000000800 */
[----:B------:R1:W-:Y:S06]  /*0d30*/  MEMBAR.ALL.CTA ;  /* 0x0000000000007992 */ /* 0x0003ec0000008000 */
[----:B-1----:R-:W2:Y:S02]  /*0d40*/  FENCE.VIEW.ASYNC.S ;  /* 0x00000000000073c6 */ /* 0x002ea40000000000 */
.L_x_15:
[C---:B------:R-:W-:Y:S01]  /*0d50*/  ISETP.NE.AND P0, PT, R15.reuse, 0x3, PT ;  /* 0x000000030f00780c */ /* 0x040fe20003f05270 */
[----:B------:R-:W-:Y:S01]  /*0d60*/  VIADD R15, R15, 0x1 ;  /* 0x000000010f0f7836 */ /* 0x000fe20000000000 */
[----:B------:R-:W-:Y:S01]  /*0d70*/  UIADD3 UR4, UPT, UPT, UR4, 0x1, URZ ;  /* 0x0000000104047890 */ /* 0x000fe2000fffe0ff */
[----:B-1----:R-:W-:-:S03]  /*0d80*/  VIADD R2, R2, 0x31840 ;  /* 0x0003184002027836 */ /* 0x002fc60000000000 */
[----:B------:R-:W-:Y:S01]  /*0d90*/  SEL R15, R15, RZ, P0 ;  /* 0x000000ff0f0f7207 */ /* 0x000fe20000000000 */
[----:B------:R-:W-:Y:S01]  /*0da0*/  UISETP.NE.AND UP0, UPT, UR4, 0x10, UPT ;  /* 0x000000100400788c */ /* 0x000fe2000bf05270 */
[----:B------:R-:W-:Y:S02]  /*0db0*/  PRMT R2, RZ, 0x654, R2 ;  /* 0x00000654ff027816 */ /* 0x000fe40000000002 */
[----:B------:R-:W-:Y:S02]  /*0dc0*/  ISETP.NE.AND P0, PT, R15, RZ, PT ;  /* 0x000000ff0f00720c */ /* 0x000fe40003f05270 */
[----:B--2---:R1:W-:Y:S02]  /*0dd0*/  SYNCS.ARRIVE.TRANS64.RED.A1T0 RZ, [R2+URZ], RZ ;  /* 0x000000ff02ff79a7 */ /* 0x0043e400081004ff */
[----:B-1----:R-:W-:-:S04]  /*0de0*/  SEL R2, RZ, 0x1, P0 ;  /* 0x00000001ff027807 */ /* 0x002fc80000000000 */
[----:B------:R-:W-:Y:S01]  /*0df0*/  LOP3.LUT R16, R16, R2, RZ, 0x3c, !PT ;  /* 0x0000000210107212 */ /* 0x000fe200078e3cff */
[----:B------:R-:W-:Y:S06]  /*0e00*/  BRA.U UP0, `(.L_x_16) ;  /* 0xfffffff900fc7547 */ /* 0x000fec000b83ffff */
[----:B------:R-:W-:-:S13]  /*0e10*/  ISETP.NE.AND P0, PT, R25, UR5, PT ;  /* 0x0000000519007c0c */ /* 0x000fda000bf05270 */
[----:B------:R-:W-:Y:S05]  /*0e20*/  @!P0 EXIT ;  /* 0x000000000000894d */ /* 0x000fea0003800000 */
[----:B------:R-:W-:Y:S01]  /*0e30*/  UIADD3 UR5, UPT, UPT, UR5, 0x1, URZ ;  /* 0x0000000105057890 */ /* 0x000fe2000fffe0ff */
[----:B------:R-:W-:Y:S05]  /*0e40*/  BRA `(.L_x_17) ;  /* 0xfffffff800dc7947 */ /* 0x000fea000383ffff */
.L_x_12:
[----:B-1----:R-:W-:-:S09]  /*0e50*/  UISETP.NE.AND UP0, UPT, UR5, URZ, UPT ;  /* 0x000000ff0500728c */ /* 0x002fd2000bf05270 */
[----:B------:R-:W-:Y:S05]  /*0e60*/  BRA.U UP0, `(.L_x_13) ;  /* 0x00000025006c7547 */ /* 0x000fea000b800000 */
[----:B------:R-:W1:Y:S01]  /*0e70*/  S2UR UR4, SR_CTAID.X ;  /* 0x00000000000479c3 */ /* 0x000e620000002500 */
[----:B------:R-:W-:Y:S02]  /*0e80*/  UMOV UR8, 0x400 ;  /* 0x0000040000087882 */ /* 0x000fe40000000000 */
[----:B------:R-:W-:-:S04]  /*0e90*/  ULEA UR8, UR5, UR8, 0x18 ;  /* 0x0000000805087291 */ /* 0x000fc8000f8ec0ff */
[----:B------:R-:W-:Y:S02]  /*0ea0*/  UIADD3 UR5, UPT, UPT, UR8, 0x18000, URZ ;  /* 0x0001800008057890 */ /* 0x000fe4000fffe0ff */
[----:B------:R-:W-:Y:S02]  /*0eb0*/  UIADD3 UR6, UPT, UPT, UR8, 0x8000, URZ ;  /* 0x0000800008067890 */ /* 0x000fe4000fffe0ff */
[----:B------:R-:W-:-:S04]  /*0ec0*/  USHF.R.U32.HI UR5, URZ, 0x4, UR5 ;  /* 0x00000004ff057899 */ /* 0x000fc80008011605 */
[----:B------:R-:W-:Y:S01]  /*0ed0*/  ULOP3.LUT UR5, UR5, 0x3fc0, URZ, 0xc0, !UPT ;  /* 0x00003fc005057892 */ /* 0x000fe2000f8ec0ff */
[----:B-1----:R-:W-:-:S13]  /*0ee0*/  ISETP.LE.U32.AND P0, PT, R22, UR4, PT ;  /* 0x0000000416007c0c */ /* 0x002fda000bf03070 */
[----:B------:R-:W-:Y:S05]  /*0ef0*/  @P0 EXIT ;  /* 0x000000000000094d */ /* 0x000fea0003800000 */
[----:B------:R-:W-:Y:S01]  /*0f00*/  ULOP3.LUT UR4, URZ, UR4, URZ, 0x33, !UPT ;  /* 0x00000004ff047292 */ /* 0x000fe2000f8e33ff */
[----:B------:R-:W-:Y:S01]  /*0f10*/  IMAD.U32 R8, RZ, RZ, UR5 ;  /* 0x00000005ff087e24 */ /* 0x000fe2000f8e00ff */
[----:B------:R-:W-:Y:S01]  /*0f20*/  USHF.R.U32.HI UR6, URZ, 0x4, UR6 ;  /* 0x00000004ff067899 */ /* 0x000fe20008011606 */
[C---:B------:R-:W-:Y:S01]  /*0f30*/  ISETP.GE.U32.AND P0, PT, R21.reuse, 0x4, PT ;  /* 0x000000041500780c */ /* 0x040fe20003f06070 */
[----:B------:R-:W-:Y:S01]  /*0f40*/  IMAD.MOV.U32 R4, RZ, RZ, RZ ;  /* 0x000000ffff047224 */ /* 0x000fe200078e00ff */
[----:B------:R-:W-:Y:S01]  /*0f50*/  UMOV UR18, URZ ;  /* 0x000000ff00127c82 */ /* 0x000fe20008000000 */
[----:B------:R-:W-:Y:S01]  /*0f60*/  VIADD R3, R22, UR4 ;  /* 0x0000000416037c36 */ /* 0x000fe20008000000 */
[----:B------:R-:W-:Y:S01]  /*0f70*/  ULOP3.LUT UR6, UR6, 0x3fc0, URZ, 0xc0, !UPT ;  /* 0x00003fc006067892 */ /* 0x000fe2000f8ec0ff */
[C---:B------:R-:W-:Y:S01]  /*0f80*/  IMAD R8, R21.reuse, 0x600, R8 ;  /* 0x0000060015087824 */ /* 0x040fe200078e0208 */
[----:B------:R-:W-:Y:S01]  /*0f90*/  UMOV UR15, URZ ;  /* 0x000000ff000f7c82 */ /* 0x000fe20008000000 */
[----:B------:R-:W-:Y:S01]  /*0fa0*/  UMOV UR7, 0x184 ;  /* 0x0000018400077882 */ /* 0x000fe20000000000 */
[----:B------:R-:W-:Y:S01]  /*0fb0*/  SHF.R.U32.HI R3, RZ, 0x3, R3 ;  /* 0x00000003ff037819 */ /* 0x000fe20000011603 */
[----:B------:R-:W-:Y:S01]  /*0fc0*/  UMOV UR4, 0x180 ;  /* 0x0000018000047882 */ /* 0x000fe20000000000 */
[----:B------:R-:W-:Y:S01]  /*0fd0*/  LEA R9, R21, UR6, 0xa ;  /* 0x0000000615097c11 */ /* 0x000fe2000f8e50ff */
[----:B------:R-:W-:Y:S01]  /*0fe0*/  UMOV UR6, 0x180 ;  /* 0x0000018000067882 */ /* 0x000fe20000000000 */
[----:B------:R-:W-:Y:S01]  /*0ff0*/  SEL R8, R8, RZ, !P0 ;  /* 0x000000ff08087207 */ /* 0x000fe20004000000 */
[----:B------:R-:W-:Y:S01]  /*1000*/  IMAD.HI.U32 R3, R3, 0x1af286bd, RZ ;  /* 0x1af286bd03037827 */ /* 0x000fe200078e00ff */
[----:B------:R-:W-:Y:S01]  /*1010*/  SEL R9, R9, RZ, !P0 ;  /* 0x000000ff09097207 */ /* 0x000fe20004000000 */
[----:B------:R-:W-:-:S03]  /*1020*/  UMOV UR5, 0x184 ;  /* 0x0000018400057882 */ /* 0x000fc60000000000 */
[----:B------:R-:W-:-:S07]  /*1030*/  SHF.R.U32.HI R3, RZ, 0x1, R3 ;  /* 0x00000001ff037819 */ /* 0x000fce0000011603 */
.L_x_24:
[----:B------:R-:W-:Y:S01]  /*1040*/  USHF.R.U32.HI UR10, URZ, 0x1, UR18 ;  /* 0x00000001ff0a7899 */ /* 0x000fe20008011612 */
[----:B------:R-:W-:Y:S01]  /*1050*/  HFMA2 R7, -RZ, RZ, 0, 5.9604644775390625e-08 ;  /* 0x00000001ff077431 */ /* 0x000fe200000001ff */
[----:B------:R-:W-:Y:S02]  /*1060*/  USHF.L.U32 UR9, UR18, 0x3, URZ ;  /* 0x0000000312097899 */ /* 0x000fe400080006ff */
[----:B------:R-:W-:Y:S02]  /*1070*/  ULOP3.LUT UR10, UR10, 0x1, URZ, 0xc, !UPT ;  /* 0x000000010a0a7892 */ /* 0x000fe4000f8e0cff */
[----:B------:R-:W-:Y:S02]  /*1080*/  ULOP3.LUT UR9, UR9, 0x8, URZ, 0xc0, !UPT ;  /* 0x0000000809097892 */ /* 0x000fe4000f8ec0ff */
[----:B------:R-:W-:Y:S02]  /*1090*/  USHF.L.U32 UR10, UR10, 0x1f, URZ ;  /* 0x0000001f0a0a7899 */ /* 0x000fe400080006ff */
[----:B------:R-:W-:-:S02]  /*10a0*/  ULOP3.LUT UR12, UR18, 0x1, URZ, 0xc0, !UPT ;  /* 0x00000001120c7892 */ /* 0x000fc4000f8ec0ff */
[----:B------:R-:W-:Y:S01]  /*10b0*/  MOV R0, UR9 ;  /* 0x0000000900007c02 */ /* 0x000fe20008000f00 */
[----:B------:R-:W-:Y:S01]  /*10c0*/  UIADD3 UR9, UPT, UPT, UR8, UR9, URZ ;  /* 0x0000000908097290 */ /* 0x000fe2000fffe0ff */
[----:B------:R-:W-:Y:S01]  /*10d0*/  MOV R2, UR10 ;  /* 0x0000000a00027c02 */ /* 0x000fe20008000f00 */
[----:B------:R-:W-:Y:S02]  /*10e0*/  UIMAD UR12, UR12, 0xc0, URZ ;  /* 0x000000c00c0c78a4 */ /* 0x000fe4000f8e02ff */
[----:B------:R-:W-:Y:S01]  /*10f0*/  UIADD3 UR11, UPT, UPT, UR9, 0x31860, URZ ;  /* 0x00031860090b7890 */ /* 0x000fe2000fffe0ff */
[----:B------:R-:W1:Y:S02]  /*1100*/  SYNCS.PHASECHK.TRANS64.TRYWAIT P0, [R0+UR8+0x31870], R2 ;  /* 0x03187002000075a7 */ /* 0x000e640008001108 */
[----:B-1----:R-:W-:Y:S09]  /*1110*/  @!P0 BRA `(.L_x_18) ;  /* 0x0000003800f88947 */ /* 0x002ff20003800000 */
.L_x_61:
[----:B------:R-:W-:Y:S01]  /*1120*/  NOP ;  /* 0x0000000000007918 */ /* 0x000fe20000000000 */
[----:B------:R-:W-:Y:S01]  /*1130*/  UMOV UR17, 0xe ;  /* 0x0000000e00117882 */ /* 0x000fe20000000000 */
[----:B------:R-:W-:-:S05]  /*1140*/  UMOV UR16, 0xfffffff0 ;  /* 0xfffffff000107882 */ /* 0x000fca0000000000 */
.L_x_23:
[----:B------:R-:W-:Y:S01]  /*1150*/  ULEA UR13, UR15, UR8, 0x3 ;  /* 0x000000080f0d7291 */ /* 0x000fe2000f8e18ff */
[----:B-1----:R-:W-:Y:S01]  /*1160*/  SHF.L.U32 R11, R4, 0x1f, RZ ;  /* 0x0000001f040b7819 */ /* 0x002fe200000006ff */
[----:B------:R-:W-:Y:S01]  /*1170*/  UIADD3 UR14, UPT, UPT, UR16, 0x10, URZ ;  /* 0x00000010100e7890 */ /* 0x000fe2000fffe0ff */
[----:B------:R-:W-:Y:S03]  /*1180*/  MOV R0, UR15 ;  /* 0x0000000f00007c02 */ /* 0x000fe60008000f00 */
[----:B------:R-:W-:Y:S03]  /*1190*/  ULOP3.LUT UP0, UR14, UR14, 0x2, URZ, 0xc0, !UPT ;  /* 0x000000020e0e7892 */ /* 0x000fe6000f80c0ff */
[----:B------:R-:W1:Y:S02]  /*11a0*/  SYNCS.PHASECHK.TRANS64.TRYWAIT P0, [UR13+0x31840], R11 ;  /* 0x0318400bff0075a7 */ /* 0x000e64000800110d */
[----:B-12---:R-:W-:Y:S07]  /*11b0*/  @!P0 BRA `(.L_x_19) ;  /* 0x0000003800f08947 */ /* 0x006fee0003800000 */
.L_x_63:
[----:B------:R-:W-:Y:S01]  /*11c0*/  NOP ;  /* 0x0000000000007918 */ /* 0x000fe20000000000 */
[----:B------:R-:W-:Y:S05]  /*11d0*/  BRA.U UP0, `(.L_x_20) ;  /* 0x0000000100487547 */ /* 0x000fea000b800000 */
[----:B------:R-:W-:Y:S02]  /*11e0*/  ULEA UR19, UR15, UR8, 0x9 ;  /* 0x000000080f137291 */ /* 0x000fe4000f8e48ff */
[----:B------:R-:W-:Y:S02]  /*11f0*/  ULEA UR9, UR15, UR8, 0xa ;  /* 0x000000080f097291 */ /* 0x000fe4000f8e50ff */
[----:B------:R-:W-:Y:S02]  /*1200*/  UIADD3 UR19, UPT, UPT, UR19, 0x30000, URZ ;  /* 0x0003000013137890 */ /* 0x000fe4000fffe0ff */
[----:B------:R-:W-:Y:S02]  /*1210*/  UIADD3 UR10, UPT, UPT, UR9, 0x30800, URZ ;  /* 0x00030800090a7890 */ /* 0x000fe4000fffe0ff */
[----:B------:R-:W-:Y:S02]  /*1220*/  UIADD3 UR9, UPT, UPT, UR9, 0x30a00, URZ ;  /* 0x00030a0009097890 */ /* 0x000fe4000fffe0ff */
[----:B------:R-:W-:Y:S02]  /*1230*/  USHF.R.U32.HI UR19, URZ, 0x4, UR19 ;  /* 0x00000004ff137899 */ /* 0x000fe40008011613 */
[----:B------:R-:W-:Y:S02]  /*1240*/  USHF.R.U32.HI UR10, URZ, 0x4, UR10 ;  /* 0x00000004ff0a7899 */ /* 0x000fe4000801160a */
[----:B------:R-:W-:Y:S02]  /*1250*/  USHF.R.U32.HI UR9, URZ, 0x4, UR9 ;  /* 0x00000004ff097899 */ /* 0x000fe40008011609 */
[----:B------:R-:W-:Y:S02]  /*1260*/  ULOP3.LUT UR20, UR19, 0x3fe0, URZ, 0xc0, !UPT ;  /* 0x00003fe013147892 */ /* 0x000fe4000f8ec0ff */
[----:B------:R-:W-:Y:S02]  /*1270*/  ULOP3.LUT UR22, UR10, 0x3fc0, URZ, 0xc0, !UPT ;  /* 0x00003fc00a167892 */ /* 0x000fe4000f8ec0ff */
[----:B------:R-:W-:Y:S01]  /*1280*/  ULOP3.LUT UR24, UR9, 0x3fe0, URZ, 0xc0, !UPT ;  /* 0x00003fe009187892 */ /* 0x000fe2000f8ec0ff */
[----:B------:R-:W-:Y:S01]  /*1290*/  UMOV UR21, 0x4008 ;  /* 0x0000400800157882 */ /* 0x000fe20000000000 */
[----:B------:R-:W-:Y:S01]  /*12a0*/  UMOV UR23, 0x4008 ;  /* 0x0000400800177882 */ /* 0x000fe20000000000 */
[----:B------:R-:W-:Y:S02]  /*12b0*/  UMOV UR25, 0x4008 ;  /* 0x0000400800197882 */ /* 0x000fe40000000000 */
[----:B------:R2:W-:Y:S02]  /*12c0*/  UTCCP.T.S.4x32dp128bit tmem[0x180], gdesc[UR20] ;  /* 0x00018014ff0079e7 */ /* 0x0005e40009100000 */
[----:B------:R2:W-:Y:S02]  /*12d0*/  UTCCP.T.S.4x32dp128bit tmem[0x184], gdesc[UR22] ;  /* 0x00018416ff0079e7 */ /* 0x0005e40009100000 */
[----:B------:R2:W-:Y:S01]  /*12e0*/  UTCCP.T.S.4x32dp128bit tmem[0x188], gdesc[UR24] ;  /* 0x00018818ff0079e7 */ /* 0x0005e20009100000 */
[----:B------:R-:W-:Y:S02]  /*12f0*/  NOP ;  /* 0x0000000000007918 */ /* 0x000fe40000000000 */
.L_x_20:
[----:B------:R-:W-:Y:S01]  /*1300*/  UISETP.NE.AND UP0, UPT, UR15, 0x3, UPT ;  /* 0x000000030f00788c */ /* 0x000fe2000bf05270 */
[----:B-1----:R-:W-:Y:S01]  /*1310*/  SHFL.IDX PT, R2, R9, R0, 0x1f ;  /* 0x00001f0009027589 */ /* 0x002fe200000e0000 */
[----:B------:R-:W-:Y:S01]  /*1320*/  UIADD3 UR10, UPT, UPT, UR15, 0x1, URZ ;  /* 0x000000010f0a7890 */ /* 0x000fe2000fffe0ff */
[----:B------:R-:W-:Y:S03]  /*1330*/  NOP ;  /* 0x0000000000007918 */ /* 0x000fe60000000000 */
[----:B------:R-:W-:Y:S03]  /*1340*/  USEL UR10, UR10, URZ, UP0 ;  /* 0x000000ff0a0a7287 */ /* 0x000fe60008000000 */
[----:B------:R-:W1:Y:S01]  /*1350*/  SHFL.IDX PT, R0, R8, R0, 0x1f ;  /* 0x00001f0008007589 */ /* 0x000e6200000e0000 */
[----:B------:R-:W-:Y:S02]  /*1360*/  USHF.L.U32 UR15, UR14, 0x4, URZ ;  /* 0x000000040e0f7899 */ /* 0x000fe400080006ff */
[----:B------:R-:W-:Y:S02]  /*1370*/  ULEA UR9, UR10, UR8, 0x3 ;  /* 0x000000080a097291 */ /* 0x000fe4000f8e18ff */
[----:B------:R-:W-:Y:S01]  /*1380*/  ULEA UR14, UR14, 0x8b0, 0xd ;  /* 0x000008b00e0e7891 */ /* 0x000fe2000f8e68ff */
[----:B------:R-:W-:Y:S01]  /*1390*/  ISETP.NE.AND P0, PT, RZ, UR10, PT ;  /* 0x0000000aff007c0c */ /* 0x000fe2000bf05270 */
[----:B------:R-:W-:Y:S02]  /*13a0*/  UISETP.NE.AND UP0, UPT, UR16, -0x10, UPT ;  /* 0xfffffff01000788c */ /* 0x000fe4000bf05270 */
[----:B------:R-:W-:Y:S02]  /*13b0*/  UPRMT UR15, UR15, 0x5410, UR14 ;  /* 0x000054100f0f7896 */ /* 0x000fe4000800000e */
[----:B------:R-:W-:Y:S01]  /*13c0*/  UIADD3 UR13, UPT, UPT, UR13, 0x31820, URZ ;  /* 0x000318200d0d7890 */ /* 0x000fe2000fffe0ff */
[----:B------:R-:W-:Y:S01]  /*13d0*/  UMOV UR14, URZ ;  /* 0x000000ff000e7c82 */ /* 0x000fe20008000000 */
[----:B--2---:R-:W-:Y:S01]  /*13e0*/  UMOV UR23, 0x40004040 ;  /* 0x4000404000177882 */ /* 0x004fe20000000000 */
[----:B------:R-:W-:Y:S01]  /*13f0*/  UMOV UR21, 0x40004040 ;  /* 0x4000404000157882 */ /* 0x000fe20000000000 */
[----:B------:R-:W-:Y:S01]  /*1400*/  UMOV UR27, 0x40004040 ;  /* 0x40004040001b7882 */ /* 0x000fe20000000000 */
[----:B------:R-:W-:Y:S01]  /*1410*/  UMOV UR25, 0x40004040 ;  /* 0x4000404000197882 */ /* 0x000fe20000000000 */
[----:B------:R-:W-:Y:S01]  /*1420*/  UMOV UR31, 0x40004040 ;  /* 0x40004040001f7882 */ /* 0x000fe20000000000 */
[----:B------:R-:W-:Y:S01]  /*1430*/  UMOV UR29, 0x40004040 ;  /* 0x40004040001d7882 */ /* 0x000fe20000000000 */
[----:B------:R-:W-:Y:S01]  /*1440*/  UMOV UR35, 0x40004040 ;  /* 0x4000404000237882 */ /* 0x000fe20000000000 */
[----:B------:R-:W-:Y:S01]  /*1450*/  UMOV UR33, 0x40004040 ;  /* 0x4000404000217882 */ /* 0x000fe20000000000 */
[----:B-1----:R-:W-:Y:S02]  /*1460*/  R2UR UR20, R0 ;  /* 0x00000000001472ca */ /* 0x002fe400000e0000 */
[----:B------:R-:W-:Y:S02]  /*1470*/  R2UR UR22, R2 ;  /* 0x00000000021672ca */ /* 0x000fe400000e0000 */
[----:B------:R-:W-:Y:S04]  /*1480*/  SEL R0, RZ, 0x1, P0 ;  /* 0x00000001ff007807 */ /* 0x000fe80000000000 */
[----:B------:R-:W-:Y:S01]  /*1490*/  LOP3.LUT R4, R4, R0, RZ, 0x3c, !PT ;  /* 0x0000000004047212 */ /* 0x000fe200078e3cff */
[----:B------:R-:W-:Y:S04]  /*14a0*/  IMAD.U32 R0, RZ, RZ, UR10 ;  /* 0x0000000aff007e24 */ /* 0x000fe8000f8e00ff */
[----:B------:R-:W-:Y:S01]  /*14b0*/  UIADD3 UR24, UPT, UPT, UR20, 0x2, URZ ;  /* 0x0000000214187890 */ /* 0x000fe2000fffe0ff */
[----:B------:R-:W-:Y:S01]  /*14c0*/  IMAD.U32 R11, R4, -0x80000000, RZ ;  /* 0x80000000040b7824 */ /* 0x000fe200078e00ff */
[----:B------:R-:W-:Y:S01]  /*14d0*/  UIADD3 UR26, UPT, UPT, UR22, 0x2, URZ ;  /* 0x00000002161a7890 */ /* 0x000fe2000fffe0ff */
[----:B------:R1:W-:Y:S01]  /*14e0*/  UTCQMMA gdesc[UR22], gdesc[UR20], tmem[UR12], tmem[UR14], idesc[UR15], tmem[UR6], UP0 ;  /* 0x00060e1416007dea */ /* 0x0003e2000800030c */
[----:B------:R-:W-:Y:S02]  /*14f0*/  UIADD3 UR30, UPT, UPT, UR22, 0x4, URZ ;  /* 0x00000004161e7890 */ /* 0x000fe4000fffe0ff */
[----:B------:R-:W-:Y:S02]  /*1500*/  UIADD3 UR28, UPT, UPT, UR20, 0x4, URZ ;  /* 0x00000004141c7890 */ /* 0x000fe4000fffe0ff */
[----:B------:R-:W-:Y:S02]  /*1510*/  UIADD3 UR34, UPT, UPT, UR22, 0x6, URZ ;  /* 0x0000000616227890 */ /* 0x000fe4000fffe0ff */
[----:B------:R-:W-:Y:S01]  /*1520*/  UIADD3 UR32, UPT, UPT, UR20, 0x6, URZ ;  /* 0x0000000614207890 */ /* 0x000fe2000fffe0ff */
[----:B------:R1:W-:Y:S04]  /*1530*/  UTCQMMA gdesc[UR26], gdesc[UR24], tmem[UR12], tmem[UR14], idesc[UR15], tmem[UR6], UPT ;  /* 0x00060e181a007dea */ /* 0x0003e8000b80030c */
[----:B------:R1:W-:Y:S04]  /*1540*/  UTCQMMA gdesc[UR30], gdesc[UR28], tmem[UR12], tmem[UR14], idesc[UR15], tmem[UR6], UPT ;  /* 0x00060e1c1e007dea */ /* 0x0003e8000b80030c */
[----:B------:R1:W-:Y:S01]  /*1550*/  UTCQMMA gdesc[UR34], gdesc[UR32], tmem[UR12], tmem[UR14], idesc[UR15], tmem[UR6], UPT ;  /* 0x00060e2022007dea */ /* 0x0003e2000b80030c */
[----:B------:R1:W-:Y:S01]  /*1560*/  UTCBAR [UR13], URZ ;  /* 0x000000ff0d0073e9 */ /* 0x0003e200080000ff */
[----:B------:R-:W2:Y:S02]  /*1570*/  SYNCS.PHASECHK.TRANS64.TRYWAIT P0, [UR9+0x31840], R11 ;  /* 0x0318400bff0075a7 */ /* 0x000ea40008001109 */
[----:B-12---:R-:W-:Y:S05]  /*1580*/  @!P0 BRA `(.L_x_21) ;  /* 0x0000003800188947 */ /* 0x006fea0003800000 */
.L_x_65:
[----:B------:R-:W-:Y:S01]  /*1590*/  ELECT P0, URZ, PT ;  /* 0x0000000000ff782f */ /* 0x000fe20003800000 */
[----:B-1----:R-:W1:Y:S01]  /*15a0*/  SHFL.IDX PT, R2, R9, R0, 0x1f ;  /* 0x00001f0009027589 */ /* 0x002e6200000e0000 */
[----:B------:R-:W-:Y:S02]  /*15b0*/  UIADD3 UR9, UPT, UPT, UR9, 0x31820, URZ ;  /* 0x0003182009097890 */ /* 0x000fe4000fffe0ff */
[----:B------:R-:W-:Y:S05]  /*15c0*/  UISETP.NE.AND UP0, UPT, UR16, -0x2, UPT ;  /* 0xfffffffe1000788c */ /* 0x000fea000bf05270 */
[----:B------:R-:W2:Y:S01]  /*15d0*/  SHFL.IDX PT, R0, R8, R0, 0x1f ;  /* 0x00001f0008007589 */ /* 0x000ea200000e0000 */
[----:B------:R-:W-:Y:S01]  /*15e0*/  NOP ;  /* 0x0000000000007918 */ /* 0x000fe20000000000 */
[----:B------:R-:W-:Y:S02]  /*15f0*/  NOP ;  /* 0x0000000000007918 */ /* 0x000fe40000000000 */
[C---:B------:R-:W-:Y:S01]  /*1600*/  @P0 IMAD.SHL.U32 R5, R7.reuse, 0x2000, RZ ;  /* 0x0000200007050824 */ /* 0x040fe200078e00ff */
[----:B------:R-:W-:Y:S01]  /*1610*/  UMOV UR21, 0x40004040 ;  /* 0x4000404000157882 */ /* 0x000fe20000000000 */
[----:B------:R-:W-:Y:S01]  /*1620*/  @P0 IMAD.SHL.U32 R6, R7, 0x10, RZ ;  /* 0x0000001007060824 */ /* 0x000fe200078e00ff */
[----:B------:R-:W-:Y:S01]  /*1630*/  UMOV UR15, 0x40004040 ;  /* 0x40004040000f7882 */ /* 0x000fe20000000000 */
[----:B------:R-:W-:Y:S01]  /*1640*/  @P0 IMAD.MOV.U32 R10, RZ, RZ, RZ ;  /* 0x000000ffff0a0224 */ /* 0x000fe200078e00ff */
[----:B------:R-:W-:Y:S01]  /*1650*/  @P0 LOP3.LUT R5, R5, 0x6000, RZ, 0xc0, !PT ;  /* 0x0000600005050812 */ /* 0x000fe200078ec0ff */
[----:B------:R-:W-:Y:S01]  /*1660*/  UMOV UR27, 0x40004040 ;  /* 0x40004040001b7882 */ /* 0x000fe20000000000 */
[----:B------:R-:W-:Y:S01]  /*1670*/  @P0 LOP3.LUT R6, R6, 0x30, RZ, 0xc0, !PT ;  /* 0x0000003006060812 */ /* 0x000fe200078ec0ff */
[----:B------:R-:W-:Y:S01]  /*1680*/  UMOV UR25, 0x40004040 ;  /* 0x4000404000197882 */ /* 0x000fe20000000000 */
[----:B------:R-:W-:Y:S01]  /*1690*/  @P0 LOP3.LUT R5, R5, 0x8b0, RZ, 0xfc, !PT ;  /* 0x000008b005050812 */ /* 0x000fe200078efcff */
[----:B------:R-:W-:Y:S01]  /*16a0*/  UMOV UR31, 0x40004040 ;  /* 0x40004040001f7882 */ /* 0x000fe20000000000 */
[----:B------:R-:W-:Y:S01]  /*16b0*/  @P0 R2UR UR22, R10 ;  /* 0x000000000a1602ca */ /* 0x000fe200000e0000 */
[----:B------:R-:W-:Y:S01]  /*16c0*/  UMOV UR29, 0x40004040 ;  /* 0x40004040001d7882 */ /* 0x000fe20000000000 */
[----:B------:R-:W-:Y:S01]  /*16d0*/  @P0 PRMT R5, R6, 0x5410, R5 ;  /* 0x0000541006050816 */ /* 0x000fe20000000005 */
[----:B------:R-:W-:Y:S01]  /*16e0*/  UMOV UR35, 0x40004040 ;  /* 0x4000404000237882 */ /* 0x000fe20000000000 */
[----:B------:R-:W-:Y:S01]  /*16f0*/  UMOV UR33, 0x40004040 ;  /* 0x4000404000217882 */ /* 0x000fe20000000000 */
[----:B-1----:R-:W-:Y:S02]  /*1700*/  R2UR UR20, R2 ;  /* 0x00000000021472ca */ /* 0x002fe400000e0000 */
[----:B------:R-:W-:Y:S02]  /*1710*/  @P0 R2UR UR13, R5 ;  /* 0x00000000050d02ca */ /* 0x000fe400000e0000 */
[----:B--2---:R-:W-:Y:S09]  /*1720*/  R2UR UR14, R0 ;  /* 0x00000000000e72ca */ /* 0x004ff200000e0000 */
[----:B------:R-:W-:Y:S02]  /*1730*/  UIADD3 UR26, UPT, UPT, UR20, 0x2, URZ ;  /* 0x00000002141a7890 */ /* 0x000fe4000fffe0ff */
[----:B------:R-:W-:Y:S01]  /*1740*/  UIADD3 UR30, UPT, UPT, UR20, 0x4, URZ ;  /* 0x00000004141e7890 */ /* 0x000fe2000fffe0ff */
[----:B------:R-:W-:Y:S01]  /*1750*/  IMAD.U32 R11, RZ, RZ, UR13 ;  /* 0x0000000dff0b7e24 */ /* 0x000fe2000f8e00ff */
[----:B------:R-:W-:Y:S02]  /*1760*/  UIADD3 UR24, UPT, UPT, UR14, 0x2, URZ ;  /* 0x000000020e187890 */ /* 0x000fe4000fffe0ff */
[----:B------:R-:W-:Y:S02]  /*1770*/  UIADD3 UR28, UPT, UPT, UR14, 0x4, URZ ;  /* 0x000000040e1c7890 */ /* 0x000fe4000fffe0ff */
[----:B------:R-:W-:Y:S01]  /*1780*/  @P0 R2UR UR23, R11 ;  /* 0x000000000b1702ca */ /* 0x000fe200000e0000 */
[----:B------:R-:W-:Y:S02]  /*1790*/  UIADD3 UR34, UPT, UPT, UR20, 0x6, URZ ;  /* 0x0000000614227890 */ /* 0x000fe4000fffe0ff */
[----:B------:R-:W-:Y:S10]  /*17a0*/  UIADD3 UR32, UPT, UPT, UR14, 0x6, URZ ;  /* 0x000000060e207890 */ /* 0x000ff4000fffe0ff */
[----:B------:R1:W-:Y:S01]  /*17b0*/  UTCQMMA gdesc[UR20], gdesc[UR14], tmem[UR12], tmem[UR22], idesc[UR23], tmem[UR4], UPT ;  /* 0x0004160e14007dea */ /* 0x0003e2000b80030c */
[----:B------:R1:W-:Y:S01]  /*17c0*/  UTCQMMA gdesc[UR26], gdesc[UR24], tmem[UR12], tmem[UR22], idesc[UR23], tmem[UR4], UPT ;  /* 0x000416181a007dea */ /* 0x0003e2000b80030c */
[----:B------:R1:W-:Y:S01]  /*17d0*/  UTCQMMA gdesc[UR30], gdesc[UR28], tmem[UR12], tmem[UR22], idesc[UR23], tmem[UR4], UPT ;  /* 0x0004161c1e007dea */ /* 0x0003e2000b80030c */
[----:B------:R1:W-:Y:S01]  /*17e0*/  UTCQMMA gdesc[UR34], gdesc[UR32], tmem[UR12], tmem[UR22], idesc[UR23], tmem[UR4], UPT ;  /* 0x0004162022007dea */ /* 0x0003e2000b80030c */
[----:B------:R1:W-:Y:S01]  /*17f0*/  UTCBAR [UR9], URZ ;  /* 0x000000ff090073e9 */ /* 0x0003e200080000ff */
[----:B------:R-:W-:Y:S05]  /*1800*/  BRA.U UP0, `(.L_x_22) ;  /* 0x0000000100087547 */ /* 0x000fea000b800000 */
[----:B------:R2:W-:Y:S01]  /*1810*/  UTCBAR [UR11], URZ ;  /* 0x000000ff0b0073e9 */ /* 0x0005e200080000ff */
[----:B------:R-:W-:Y:S01]  /*1820*/  NOP ;  /* 0x0000000000007918 */ /* 0x000fe20000000000 */
.L_x_22:
[----:B------:R-:W-:Y:S01]  /*1830*/  UISETP.NE.AND UP0, UPT, UR10, 0x3, UPT ;  /* 0x000000030a00788c */ /* 0x000fe2000bf05270 */
[----:B------:R-:W-:Y:S01]  /*1840*/  VIADD R7, R7, 0x2 ;  /* 0x0000000207077836 */ /* 0x000fe20000000000 */
[----:B------:R-:W-:Y:S02]  /*1850*/  UIADD3 UR10, UPT, UPT, UR10, 0x1, URZ ;  /* 0x000000010a0a7890 */ /* 0x000fe4000fffe0ff */
[----:B------:R-:W-:Y:S02]  /*1860*/  UIADD3 UR17, UPT, UPT, UR17, -0x2, URZ ;  /* 0xfffffffe11117890 */ /* 0x000fe4000fffe0ff */
[----:B-1----:R-:W-:Y:S02]  /*1870*/  USEL UR15, UR10, URZ, UP0 ;  /* 0x000000ff0a0f7287 */ /* 0x002fe40008000000 */
[----:B------:R-:W-:Y:S02]  /*1880*/  UISETP.NE.AND UP0, UPT, UR17, -0x2, UPT ;  /* 0xfffffffe1100788c */ /* 0x000fe4000bf05270 */
[----:B------:R-:W-:Y:S02]  /*1890*/  UIADD3 UR16, UPT, UPT, UR16, 0x2, URZ ;  /* 0x0000000210107890 */ /* 0x000fe4000fffe0ff */
[----:B------:R-:W-:Y:S04]  /*18a0*/  ISETP.NE.AND P0, PT, RZ, UR15, PT ;  /* 0x0000000fff007c0c */ /* 0x000fe8000bf05270 */
[----:B------:R-:W-:Y:S04]  /*18b0*/  SEL R0, RZ, 0x1, P0 ;  /* 0x00000001ff007807 */ /* 0x000fe80000000000 */
[----:B------:R-:W-:Y:S01]  /*18c0*/  LOP3.LUT R4, R4, R0, RZ, 0x3c, !PT ;  /* 0x0000000004047212 */ /* 0x000fe200078e3cff */
[----:B------:R-:W-:Y:S06]  /*18d0*/  BRA.U UP0, `(.L_x_23) ;  /* 0xfffffff9001c7547 */ /* 0x000fec000b83ffff */
[----:B------:R-:W-:-:S13]  /*18e0*/  ISETP.NE.AND P0, PT, R3, UR18, PT ;  /* 0x0000001203007c0c */ /* 0x000fda000bf05270 */
[----:B--2---:R-:W-:Y:S05]  /*18f0*/  @!P0 EXIT ;  /* 0x000000000000894d */ /* 0x004fea0003800000 */
[----:B------:R-:W-:Y:S01]  /*1900*/  UIADD3 UR18, UPT, UPT, UR18, 0x1, URZ ;  /* 0x0000000112127890 */ /* 0x000fe2000fffe0ff */
[----:B------:R-:W-:Y:S11]  /*1910*/  BRA `(.L_x_24) ;  /* 0xfffffff400c87947 */ /* 0x000ff6000383ffff */
.L_x_11:
[----:B------:R-:W-:-:S13]  /*1920*/  ELECT P0, URZ, PT ;  /* 0x0000000000ff782f */ /* 0x000fda0003800000 */
[----:B------:R-:W-:Y:S05]  /*1930*/  @!P0 BRA `(.L_x_13) ;  /* 0x0000001800b88947 */ /* 0x000fea0003800000 */
[----:B------:R-:W1:Y:S02]  /*1940*/  S2UR UR4, SR_CTAID.X ;  /* 0x00000000000479c3 */ /* 0x000e640000002500 */
[----:B-1----:R-:W-:-:S13]  /*1950*/  ISETP.LE.U32.AND P0, PT, R22, UR4, PT ;  /* 0x0000000416007c0c */ /* 0x002fda000bf03070 */
[----:B------:R-:W-:Y:S05]  /*1960*/  @P0 EXIT ;  /* 0x000000000000094d */ /* 0x000fea0003800000 */
[----:B------:R-:W1:Y:S01]  /*1970*/  S2R R0, SR_CgaCtaId ;  /* 0x0000000000007919 */ /* 0x000e620000008800 */
[----:B------:R-:W-:Y:S01]  /*1980*/  IMAD.U32 R9, RZ, RZ, UR4 ;  /* 0x00000004ff097e24 */ /* 0x000fe2000f8e00ff */
[----:B------:R-:W2:Y:S01]  /*1990*/  LDC.64 R10, c[0x0][0x348] ;  /* 0x0000d200ff0a7b82 */ /* 0x000ea20000000a00 */
[----:B------:R-:W-:-:S03]  /*19a0*/  MOV R2, 0x400 ;  /* 0x0000040000027802 */ /* 0x000fc60000000f00 */
[----:B------:R-:W-:Y:S02]  /*19b0*/  LOP3.LUT R3, RZ, R9, RZ, 0x33, !PT ;  /* 0x00000009ff037212 */ /* 0x000fe400078e33ff */
[----:B------:R-:W-:-:S03]  /*19c0*/  PRMT R8, R9, 0x7610, R8 ;  /* 0x0000761009087816 */ /* 0x000fc60000000008 */
[----:B------:R-:W-:-:S05]  /*19d0*/  IMAD.IADD R3, R22, 0x1, R3 ;  /* 0x0000000116037824 */ /* 0x000fca00078e0203 */
[----:B------:R-:W-:-:S05]  /*19e0*/  SHF.R.U32.HI R3, RZ, 0x3, R3 ;  /* 0x00000003ff037819 */ /* 0x000fca0000011603 */
[----:B------:R-:W-:-:S05]  /*19f0*/  IMAD.HI.U32 R3, R3, 0x1af286bd, RZ ;  /* 0x1af286bd03037827 */ /* 0x000fca00078e00ff */
[----:B------:R-:W-:-:S05]  /*1a00*/  SHF.R.U32.HI R3, RZ, 0x1, R3 ;  /* 0x00000001ff037819 */ /* 0x000fca0000011603 */
[----:B------:R-:W-:Y:S01]  /*1a10*/  IMAD.MOV R3, RZ, RZ, -R3 ;  /* 0x000000ffff037224 */ /* 0x000fe200078e0a03 */
[----:B-1----:R-:W-:-:S07]  /*1a20*/  LEA R0, R0, R2, 0x18 ;  /* 0x0000000200007211 */ /* 0x002fce00078ec0ff */
.L_x_41:
[----:B------:R-:W-:Y:S01]  /*1a30*/  SHF.R.U32.HI R13, RZ, 0x5, R9 ;  /* 0x00000005ff0d7819 */ /* 0x000fe20000011609 */
[----:B------:R-:W-:Y:S05]  /*1a40*/  YIELD ;  /* 0x0000000000007946 */ /* 0x000fea0003800000 */
[----:B------:R-:W-:-:S04]  /*1a50*/  IMAD.HI.U32 R13, R13, 0xd79435f, RZ ;  /* 0x0d79435f0d0d7827 */ /* 0x000fc800078e00ff */
[C---:B------:R-:W-:Y:S01]  /*1a60*/  IMAD R7, R13.reuse, -0x10, R34 ;  /* 0xfffffff00d077824 */ /* 0x040fe200078e0222 */
[----:B------:R-:W-:-:S04]  /*1a70*/  PRMT R2, R13, 0x9910, RZ ;  /* 0x000099100d027816 */ /* 0x000fc800000000ff */
[----:B------:R-:W-:Y:S01]  /*1a80*/  VIMNMX.U32 R7, PT, PT, R7, 0x10, PT ;  /* 0x0000001007077848 */ /* 0x000fe20003fe0000 */
[----:B------:R-:W-:-:S04]  /*1a90*/  IMAD R2, R2, 0x260, RZ ;  /* 0x0000026002027824 */ /* 0x000fc800078e02ff */
[----:B------:R-:W-:Y:S01]  /*1aa0*/  IMAD.MOV R12, RZ, RZ, -R2 ;  /* 0x000000ffff0c7224 */ /* 0x000fe200078e0a02 */
[----:B------:R-:W-:-:S04]  /*1ab0*/  MOV R2, 0x1b00 ;  /* 0x00001b0000027802 */ /* 0x000fc80000000f00 */
[----:B------:R-:W-:-:S05]  /*1ac0*/  PRMT R12, R12, 0x7710, RZ ;  /* 0x000077100c0c7816 */ /* 0x000fca00000000ff */
[----:B------:R-:W-:-:S05]  /*1ad0*/  IMAD.IADD R12, R12, 0x1, R8 ;  /* 0x000000010c0c7824 */ /* 0x000fca00078e0208 */
[----:B-1234-:R-:W-:Y:S02]  /*1ae0*/  LOP3.LUT R5, R12, 0xffff, RZ, 0xc0, !PT ;  /* 0x0000ffff0c057812 */ /* 0x01efe400078ec0ff */
[----:B--2---:R-:W-:Y:S05]  /*1af0*/  CALL.REL.NOINC `($__internal_3_$__cuda_sm20_div_u16) ;  /* 0x0000003800947944 */ /* 0x004fea0003c00000 */
[----:B------:R-:W-:Y:S01]  /*1b00*/  IMAD.MOV.U32 R2, RZ, RZ, -0x80000000 ;  /* 0x80000000ff027424 */ /* 0x000fe200078e00ff */
[----:B------:R-:W-:Y:S01]  /*1b10*/  PRMT R7, R7, 0x9910, RZ ;  /* 0x0000991007077816 */ /* 0x000fe200000000ff */
[C---:B------:R-:W-:Y:S01]  /*1b20*/  VIADD R25, R0.reuse, 0x31800 ;  /* 0x0003180000197836 */ /* 0x040fe20000000000 */
[C---:B------:R-:W-:Y:S01]  /*1b30*/  PRMT R4, R41.reuse, 0x9910, RZ ;  /* 0x0000991029047816 */ /* 0x040fe200000000ff */
[----:B------:R-:W1:Y:S01]  /*1b40*/  SYNCS.PHASECHK.TRANS64.TRYWAIT P4, [R0+URZ+0x31820], R2 ;  /* 0x03182002000075a7 */ /* 0x000e6200080811ff */
[----:B------:R-:W-:Y:S01]  /*1b50*/  LOP3.LUT R6, R41, 0xffff, RZ, 0xc0, !PT ;  /* 0x0000ffff29067812 */ /* 0x000fe200078ec0ff */
[----:B------:R-:W-:Y:S01]  /*1b60*/  VIADD R24, R0, 0x30000 ;  /* 0x0003000000187836 */ /* 0x000fe20000000000 */
[C---:B------:R-:W-:Y:S01]  /*1b70*/  IADD3 R36, P3, PT, R10.reuse, 0x40, RZ ;  /* 0x000000400a247810 */ /* 0x040fe20007f7e0ff */
[----:B------:R-:W-:Y:S01]  /*1b80*/  IMAD R4, R7, R4, RZ ;  /* 0x0000000407047224 */ /* 0x000fe200078e02ff */
[C---:B------:R-:W-:Y:S01]  /*1b90*/  IADD3 R30, P1, PT, R10.reuse, 0x140, RZ ;  /* 0x000001400a1e7810 */ /* 0x040fe20007f3e0ff */
[----:B------:R-:W-:Y:S01]  /*1ba0*/  IMAD.MOV.U32 R22, RZ, RZ, 0xa500 ;  /* 0x0000a500ff167424 */ /* 0x000fe200078e00ff */
[C---:B------:R-:W-:Y:S01]  /*1bb0*/  IADD3 R32, P2, PT, R10.reuse, 0xc0, RZ ;  /* 0x000000c00a207810 */ /* 0x040fe20007f5e0ff */
[----:B------:R-:W-:Y:S01]  /*1bc0*/  IMAD.MOV R4, RZ, RZ, -R4 ;  /* 0x000000ffff047224 */ /* 0x000fe200078e0a04 */
[----:B------:R-:W-:Y:S01]  /*1bd0*/  IADD3 R28, P0, PT, R10, 0x1c0, RZ ;  /* 0x000001c00a1c7810 */ /* 0x000fe20007f1e0ff */
[--C-:B------:R-:W-:Y:S01]  /*1be0*/  IMAD.X R37, RZ, RZ, R11.reuse, P3 ;  /* 0x000000ffff257224 */ /* 0x100fe200018e060b */
[----:B------:R-:W-:Y:S01]  /*1bf0*/  IADD3 R5, PT, PT, R0, 0x8000, RZ ;  /* 0x0000800000057810 */ /* 0x000fe20007ffe0ff */
[----:B------:R-:W-:Y:S01]  /*1c00*/  IMAD R6, R6, 0xc0, RZ ;  /* 0x000000c006067824 */ /* 0x000fe200078e02ff */
[----:B------:R-:W-:Y:S01]  /*1c10*/  PRMT R4, R4, 0x7710, RZ ;  /* 0x0000771004047816 */ /* 0x000fe200000000ff */
[----:B------:R-:W-:Y:S01]  /*1c20*/  IMAD.X R31, RZ, RZ, R11, P1 ;  /* 0x000000ffff1f7224 */ /* 0x000fe200008e060b */
[----:B------:R-:W-:-:S02]  /*1c30*/  IADD3 R23, PT, PT, R0, 0x30800, RZ ;  /* 0x0003080000177810 */ /* 0x000fc40007ffe0ff */
[----:B------:R-:W-:Y:S02]  /*1c40*/  IADD3 R4, PT, PT, R12, R4, RZ ;  /* 0x000000040c047210 */ /* 0x000fe40007ffe0ff */
[-C--:B------:R-:W-:Y:S02]  /*1c50*/  IADD3.X R33, PT, PT, RZ, R11.reuse, RZ, P2, !PT ;  /* 0x0000000bff217210 */ /* 0x080fe400017fe4ff */
[----:B------:R-:W-:Y:S01]  /*1c60*/  LOP3.LUT R7, R4, 0xffff, RZ, 0xc0, !PT ;  /* 0x0000ffff04077812 */ /* 0x000fe200078ec0ff */
[----:B------:R-:W-:Y:S01]  /*1c70*/  VIADD R4, R0, 0x18000 ;  /* 0x0001800000047836 */ /* 0x000fe20000000000 */
[----:B------:R-:W-:-:S03]  /*1c80*/  IADD3.X R29, PT, PT, RZ, R11, RZ, P0, !PT ;  /* 0x0000000bff1d7210 */ /* 0x000fc600007fe4ff */
[----:B------:R-:W-:Y:S01]  /*1c90*/  IMAD R7, R13, 0x10, R7 ;  /* 0x000000100d077824 */ /* 0x000fe200078e0207 */
[----:B-1----:R-:W-:Y:S06]  /*1ca0*/  @!P4 BRA `(.L_x_25) ;  /* 0x00000030006cc947 */ /* 0x002fec0003800000 */
.L_x_66:
[----:B------:R-:W-:Y:S01]  /*1cb0*/  IMAD.SHL.U32 R7, R7, 0x80, RZ ;  /* 0x0000008007077824 */ /* 0x000fe200078e00ff */
[----:B------:R-:W-:Y:S01]  /*1cc0*/  R2UR UR13, R25 ;  /* 0x00000000190d72ca */ /* 0x000fe200000e0000 */
[----:B------:R-:W-:Y:S01]  /*1cd0*/  UMOV UR14, URZ ;  /* 0x000000ff000e7c82 */ /* 0x000fe20008000000 */
[----:B------:R-:W-:Y:S01]  /*1ce0*/  R2UR UR28, R36 ;  /* 0x00000000241c72ca */ /* 0x000fe200000e0000 */
[----:B------:R-:W-:Y:S01]  /*1cf0*/  UMOV UR20, 0x0 ;  /* 0x0000000000147882 */ /* 0x000fe20000000000 */
[----:B------:R-:W-:Y:S01]  /*1d00*/  R2UR UR29, R37 ;  /* 0x00000000251d72ca */ /* 0x000fe200000e0000 */
[----:B------:R-:W-:Y:S01]  /*1d10*/  UMOV UR21, 0x10000000 ;  /* 0x1000000000157882 */ /* 0x000fe20000000000 */
[----:B------:R-:W-:Y:S01]  /*1d20*/  R2UR UR12, R5 ;  /* 0x00000000050c72ca */ /* 0x000fe200000e0000 */
[----:B------:R-:W-:Y:S01]  /*1d30*/  UMOV UR11, URZ ;  /* 0x000000ff000b7c82 */ /* 0x000fe20008000000 */
[----:B------:R-:W-:Y:S01]  /*1d40*/  R2UR UR15, R7 ;  /* 0x00000000070f72ca */ /* 0x000fe200000e0000 */
[----:B------:R-:W-:Y:S01]  /*1d50*/  UMOV UR18, UR14 ;  /* 0x0000000e00127c82 */ /* 0x000fe20008000000 */
        /* <DEDUP_REMOVED lines=9> */
[----:B------:R-:W-:Y:S01]  /*1df0*/  VIADD R21, R0, 0xc000 ;  /* 0x0000c00000157836 */ /* 0x000fe20000000000 */
[----:B------:R-:W-:Y:S01]  /*1e00*/  R2UR UR25, R31 ;  /* 0x000000001f1972ca */ /* 0x000fe200000e0000 */
[----:B------:R2:W-:Y:S01]  /*1e10*/  UTMALDG.2D [UR12], [UR28], desc[UR20] ;  /* 0x0000140c1c0075b4 */ /* 0x0005e20008009000 */
[----:B------:R-:W-:Y:S01]  /*1e20*/  R2UR UR8, R24 ;  /* 0x00000000180872ca */ /* 0x000fe200000e0000 */
[----:B------:R-:W-:Y:S01]  /*1e30*/  UMOV UR10, UR15 ;  /* 0x0000000f000a7c82 */ /* 0x000fe20008000000 */
[----:B------:R-:W-:Y:S01]  /*1e40*/  R2UR UR22, R28 ;  /* 0x000000001c1672ca */ /* 0x000fe200000e0000 */
[C---:B------:R-:W-:Y:S01]  /*1e50*/  VIADD R20, R0.reuse, 0x31808 ;  /* 0x0003180800147836 */ /* 0x040fe20000000000 */
[----:B------:R-:W-:Y:S01]  /*1e60*/  R2UR UR23, R29 ;  /* 0x000000001d1772ca */ /* 0x000fe200000e0000 */
[----:B------:R-:W-:Y:S01]  /*1e70*/  UMOV UR6, UR19 ;  /* 0x0000001300067c82 */ /* 0x000fe20008000000 */
[----:B------:R-:W-:Y:S01]  /*1e80*/  R2UR UR4, R23 ;  /* 0x00000000170472ca */ /* 0x000fe200000e0000 */
[----:B------:R2:W-:Y:S01]  /*1e90*/  UTMALDG.2D [UR16], [UR26], desc[UR20] ;  /* 0x000014101a0075b4 */ /* 0x0005e20008009000 */
[----:B------:R-:W-:-:S05]  /*1ea0*/  VIADD R19, R0, 0x1e000 ;  /* 0x0001e00000137836 */ /* 0x000fca0000000000 */
[----:B------:R2:W-:Y:S06]  /*1eb0*/  UTMALDG.2D [UR8], [UR24], desc[UR20] ;  /* 0x00001408180075b4 */ /* 0x0005ec0008009000 */
[----:B------:R2:W-:Y:S01]  /*1ec0*/  UTMALDG.2D [UR4], [UR22], desc[UR20] ;  /* 0x00001404160075b4 */ /* 0x0005e20008009000 */
[----:B------:R2:W-:Y:S01]  /*1ed0*/  SYNCS.ARRIVE.TRANS64 RZ, [R0+URZ+0x31800], R22 ;  /* 0x0318001600ff79a7 */ /* 0x0005e200080000ff */
[----:B------:R-:W3:Y:S02]  /*1ee0*/  SYNCS.PHASECHK.TRANS64.TRYWAIT P0, [R0+URZ+0x31828], R2 ;  /* 0x03182802000075a7 */ /* 0x000ee400080011ff */
[----:B--23--:R-:W-:Y:S05]  /*1ef0*/  @!P0 BRA `(.L_x_26) ;  /* 0x0000002c00f48947 */ /* 0x00cfea0003800000 */
.L_x_67:
[----:B------:R-:W-:Y:S01]  /*1f00*/  R2UR UR9, R20 ;  /* 0x00000000140972ca */ /* 0x000fe200000e0000 */
[----:B------:R-:W-:Y:S01]  /*1f10*/  IMAD.MOV.U32 R18, RZ, RZ, 0xa000 ;  /* 0x0000a000ff127424 */ /* 0x000fe200078e00ff */
[----:B------:R-:W-:Y:S01]  /*1f20*/  R2UR UR16, R36 ;  /* 0x00000000241072ca */ /* 0x000fe200000e0000 */
[----:B------:R-:W-:Y:S01]  /*1f30*/  UMOV UR14, 0x0 ;  /* 0x00000000000e7882 */ /* 0x000fe20000000000 */
[----:B------:R-:W-:Y:S01]  /*1f40*/  R2UR UR17, R37 ;  /* 0x00000000251172ca */ /* 0x000fe200000e0000 */
[----:B------:R-:W-:Y:S01]  /*1f50*/  UMOV UR15, 0x10000000 ;  /* 0x10000000000f7882 */ /* 0x000fe20000000000 */
[----:B------:R-:W-:Y:S01]  /*1f60*/  R2UR UR11, R7 ;  /* 0x00000000070b72ca */ /* 0x000fe200000e0000 */
[----:B------:R-:W-:Y:S01]  /*1f70*/  UMOV UR10, 0x80 ;  /* 0x00000080000a7882 */ /* 0x000fe20000000000 */
[----:B------:R-:W-:Y:S01]  /*1f80*/  R2UR UR8, R21 ;  /* 0x00000000150872ca */ /* 0x000fe200000e0000 */
[----:B------:R-:W-:Y:S01]  /*1f90*/  UMOV UR6, 0x80 ;  /* 0x0000008000067882 */ /* 0x000fe20000000000 */
[----:B------:R-:W-:Y:S01]  /*1fa0*/  R2UR UR12, R32 ;  /* 0x00000000200c72ca */ /* 0x000fe200000e0000 */
[----:B------:R-:W-:Y:S01]  /*1fb0*/  VIADD R17, R0, 0x10000 ;  /* 0x0001000000117836 */ /* 0x000fe20000000000 */
[----:B------:R-:W-:Y:S01]  /*1fc0*/  R2UR UR13, R33 ;  /* 0x00000000210d72ca */ /* 0x000fe200000e0000 */
[----:B------:R-:W-:Y:S01]  /*1fd0*/  UMOV UR5, UR9 ;  /* 0x0000000900057c82 */ /* 0x000fe20008000000 */
[----:B------:R-:W-:Y:S01]  /*1fe0*/  R2UR UR7, R6 ;  /* 0x00000000060772ca */ /* 0x000fe200000e0000 */
[C---:B------:R-:W-:Y:S01]  /*1ff0*/  VIADD R16, R0.reuse, 0x31810 ;  /* 0x0003181000107836 */ /* 0x040fe20000000000 */
[----:B------:R-:W-:Y:S01]  /*2000*/  R2UR UR4, R19 ;  /* 0x00000000130472ca */ /* 0x000fe200000e0000 */
[----:B------:R-:W-:-:S04]  /*2010*/  VIADD R15, R0, 0x24000 ;  /* 0x00024000000f7836 */ /* 0x000fc80000000000 */
[----:B------:R2:W-:Y:S08]  /*2020*/  UTMALDG.2D [UR8], [UR16], desc[UR14] ;  /* 0x00000e08100075b4 */ /* 0x0005f00008009000 */
[----:B------:R2:W-:Y:S01]  /*2030*/  UTMALDG.2D [UR4], [UR12], desc[UR14] ;  /* 0x00000e040c0075b4 */ /* 0x0005e20008009000 */
[----:B------:R2:W-:Y:S01]  /*2040*/  SYNCS.ARRIVE.TRANS64 RZ, [R0+URZ+0x31808], R18 ;  /* 0x0318081200ff79a7 */ /* 0x0005e200080000ff */
[----:B------:R-:W3:Y:S02]  /*2050*/  SYNCS.PHASECHK.TRANS64.TRYWAIT P0, [R0+URZ+0x31830], R2 ;  /* 0x03183002000075a7 */ /* 0x000ee400080011ff */
[----:B--23--:R-:W-:Y:S05]  /*2060*/  @!P0 BRA `(.L_x_27) ;  /* 0x0000002c00b48947 */ /* 0x00cfea0003800000 */
.L_x_68:
        /* <DEDUP_REMOVED lines=11> */
[----:B-1----:R-:W-:Y:S01]  /*2120*/  VIADD R13, R0, 0x31818 ;  /* 0x00031818000d7836 */ /* 0x002fe20000000000 */
[----:B------:R-:W-:Y:S01]  /*2130*/  R2UR UR13, R33 ;  /* 0x00000000210d72ca */ /* 0x000fe200000e0000 */
[----:B------:R-:W-:Y:S01]  /*2140*/  UMOV UR5, UR9 ;  /* 0x0000000900057c82 */ /* 0x000fe20008000000 */
[----:B------:R-:W-:Y:S01]  /*2150*/  R2UR UR7, R6 ;  /* 0x00000000060772ca */ /* 0x000fe200000e0000 */
[----:B------:R-:W-:Y:S01]  /*2160*/  VIADD R12, R0, 0x2a000 ;  /* 0x0002a000000c7836 */ /* 0x000fe20000000000 */
[----:B------:R-:W-:-:S05]  /*2170*/  R2UR UR4, R15 ;  /* 0x000000000f0472ca */ /* 0x000fca00000e0000 */
[----:B------:R1:W-:Y:S08]  /*2180*/  UTMALDG.2D [UR8], [UR16], desc[UR14] ;  /* 0x00000e08100075b4 */ /* 0x0003f00008009000 */
[----:B------:R1:W-:Y:S01]  /*2190*/  UTMALDG.2D [UR4], [UR12], desc[UR14] ;  /* 0x00000e040c0075b4 */ /* 0x0003e20008009000 */
[----:B------:R1:W-:Y:S01]  /*21a0*/  SYNCS.ARRIVE.TRANS64 RZ, [R0+URZ+0x31810], R18 ;  /* 0x0318101200ff79a7 */ /* 0x0003e200080000ff */
[----:B------:R-:W2:Y:S02]  /*21b0*/  SYNCS.PHASECHK.TRANS64.TRYWAIT P0, [R0+URZ+0x31838], R2 ;  /* 0x03183802000075a7 */ /* 0x000ea400080011ff */
[----:B-12---:R-:W-:Y:S05]  /*21c0*/  @!P0 BRA `(.L_x_28) ;  /* 0x0000002c00788947 */ /* 0x006fea0003800000 */
.L_x_69:
        /* <DEDUP_REMOVED lines=8> */
[----:B------:R-:W-:Y:S02]  /*2250*/  R2UR UR8, R14 ;  /* 0x000000000e0872ca */ /* 0x000fe400000e0000 */
[----:B------:R-:W-:-:S02]  /*2260*/  R2UR UR12, R32 ;  /* 0x00000000200c72ca */ /* 0x000fc400000e0000 */
[----:B------:R-:W-:Y:S01]  /*2270*/  R2UR UR13, R33 ;  /* 0x00000000210d72ca */ /* 0x000fe200000e0000 */
[----:B------:R-:W-:Y:S01]  /*2280*/  UMOV UR5, UR9 ;  /* 0x0000000900057c82 */ /* 0x000fe20008000000 */
[----:B------:R-:W-:Y:S02]  /*2290*/  R2UR UR7, R6 ;  /* 0x00000000060772ca */ /* 0x000fe400000e0000 */
[----:B------:R-:W-:-:S05]  /*22a0*/  R2UR UR4, R12 ;  /* 0x000000000c0472ca */ /* 0x000fca00000e0000 */
[----:B------:R2:W-:Y:S08]  /*22b0*/  UTMALDG.2D [UR8], [UR16], desc[UR14] ;  /* 0x00000e08100075b4 */ /* 0x0005f00008009000 */
[----:B------:R2:W-:Y:S01]  /*22c0*/  UTMALDG.2D [UR4], [UR12], desc[UR14] ;  /* 0x00000e040c0075b4 */ /* 0x0005e20008009000 */
[----:B------:R2:W-:Y:S01]  /*22d0*/  SYNCS.ARRIVE.TRANS64 RZ, [R0+URZ+0x31818], R18 ;  /* 0x0318181200ff79a7 */ /* 0x0005e200080000ff */
[----:B------:R-:W3:Y:S02]  /*22e0*/  SYNCS.PHASECHK.TRANS64.TRYWAIT P0, [R0+URZ+0x31820], RZ ;  /* 0x031820ff000075a7 */ /* 0x000ee400080011ff */
[----:B--23--:R-:W-:Y:S05]  /*22f0*/  @!P0 BRA `(.L_x_29) ;  /* 0x0000002c00488947 */ /* 0x00cfea0003800000 */
.L_x_70:
        /* <DEDUP_REMOVED lines=13> */
[----:B------:R-:W-:Y:S01]  /*23d0*/  UMOV UR13, UR17 ;  /* 0x00000011000d7c82 */ /* 0x000fe20008000000 */
[----:B------:R-:W-:Y:S01]  /*23e0*/  R2UR UR12, R4 ;  /* 0x00000000040c72ca */ /* 0x000fe200000e0000 */
[----:B------:R-:W-:Y:S01]  /*23f0*/  UMOV UR9, UR17 ;  /* 0x0000001100097c82 */ /* 0x000fe20008000000 */
[----:B------:R-:W-:Y:S01]  /*2400*/  R2UR UR15, R6 ;  /* 0x00000000060f72ca */ /* 0x000fe200000e0000 */
[----:B------:R-:W-:Y:S01]  /*2410*/  UMOV UR5, UR17 ;  /* 0x0000001100057c82 */ /* 0x000fe20008000000 */
[----:B------:R-:W-:-:S02]  /*2420*/  R2UR UR22, R30 ;  /* 0x000000001e1672ca */ /* 0x000fc400000e0000 */
[----:B------:R-:W-:Y:S01]  /*2430*/  R2UR UR23, R31 ;  /* 0x000000001f1772ca */ /* 0x000fe200000e0000 */
[----:B------:R3:W-:Y:S01]  /*2440*/  UTMALDG.2D [UR16], [UR28], desc[UR24] ;  /* 0x000018101c0075b4 */ /* 0x0007e20008009000 */
[----:B------:R-:W-:Y:S01]  /*2450*/  R2UR UR8, R24 ;  /* 0x00000000180872ca */ /* 0x000fe200000e0000 */
[----:B------:R-:W-:Y:S01]  /*2460*/  UMOV UR10, UR19 ;  /* 0x00000013000a7c82 */ /* 0x000fe20008000000 */
[----:B------:R-:W-:Y:S02]  /*2470*/  R2UR UR20, R28 ;  /* 0x000000001c1472ca */ /* 0x000fe400000e0000 */
[----:B------:R-:W-:Y:S02]  /*2480*/  R2UR UR21, R29 ;  /* 0x000000001d1572ca */ /* 0x000fe400000e0000 */
[----:B------:R-:W-:Y:S01]  /*2490*/  R2UR UR4, R23 ;  /* 0x00000000170472ca */ /* 0x000fe200000e0000 */
[----:B------:R3:W-:Y:S01]  /*24a0*/  UTMALDG.2D [UR12], [UR26], desc[UR24] ;  /* 0x0000180c1a0075b4 */ /* 0x0007e20008009000 */
[----:B------:R-:W-:-:S05]  /*24b0*/  UMOV UR6, UR15 ;  /* 0x0000000f00067c82 */ /* 0x000fca0008000000 */
[----:B------:R3:W-:Y:S06]  /*24c0*/  UTMALDG.2D [UR8], [UR22], desc[UR24] ;  /* 0x00001808160075b4 */ /* 0x0007ec0008009000 */
[----:B------:R3:W-:Y:S01]  /*24d0*/  UTMALDG.2D [UR4], [UR20], desc[UR24] ;  /* 0x00001804140075b4 */ /* 0x0007e20008009000 */
[----:B------:R3:W-:Y:S01]  /*24e0*/  SYNCS.ARRIVE.TRANS64 RZ, [R0+URZ+0x31800], R22 ;  /* 0x0318001600ff79a7 */ /* 0x0007e200080000ff */
[----:B------:R-:W4:Y:S02]  /*24f0*/  SYNCS.PHASECHK.TRANS64.TRYWAIT P0, [R0+URZ+0x31828], RZ ;  /* 0x031828ff000075a7 */ /* 0x000f2400080011ff */
[----:B---34-:R-:W-:Y:S05]  /*2500*/  @!P0 BRA `(.L_x_30) ;  /* 0x0000002800d88947 */ /* 0x018fea0003800000 */
.L_x_71:
        /* <DEDUP_REMOVED lines=17> */
[----:B------:R-:W5:Y:S02]  /*2620*/  SYNCS.PHASECHK.TRANS64.TRYWAIT P0, [R0+URZ+0x31830], RZ ;  /* 0x031830ff000075a7 */ /* 0x000f6400080011ff */
[----:B----45:R-:W-:Y:S05]  /*2630*/  @!P0 BRA `(.L_x_31) ;  /* 0x0000002800a08947 */ /* 0x030fea0003800000 */
.L_x_72:
        /* <DEDUP_REMOVED lines=17> */
[----:B------:R-:W1:Y:S02]  /*2750*/  SYNCS.PHASECHK.TRANS64.TRYWAIT P0, [R0+URZ+0x31838], RZ ;  /* 0x031838ff000075a7 */ /* 0x000e6400080011ff */
[----:B-1---5:R-:W-:Y:S05]  /*2760*/  @!P0 BRA `(.L_x_32) ;  /* 0x0000002800688947 */ /* 0x022fea0003800000 */
.L_x_73:
        /* <DEDUP_REMOVED lines=17> */
[----:B------:R-:W1:Y:S02]  /*2880*/  SYNCS.PHASECHK.TRANS64.TRYWAIT P0, [R0+URZ+0x31820], R2 ;  /* 0x03182002000075a7 */ /* 0x000e6400080011ff */
[----:B-1---5:R-:W-:Y:S05]  /*2890*/  @!P0 BRA `(.L_x_33) ;  /* 0x0000002800308947 */ /* 0x022fea0003800000 */
.L_x_74:
        /* <DEDUP_REMOVED lines=31> */
[----:B------:R-:W1:Y:S02]  /*2a90*/  SYNCS.PHASECHK.TRANS64.TRYWAIT P0, [R0+URZ+0x31828], R2 ;  /* 0x03182802000075a7 */ /* 0x000e6400080011ff */
[----:B-1---5:R-:W-:Y:S05]  /*2aa0*/  @!P0 BRA `(.L_x_34) ;  /* 0x0000002400c88947 */ /* 0x022fea0003800000 */
.L_x_75:
        /* <DEDUP_REMOVED lines=19> */
.L_x_76:
        /* <DEDUP_REMOVED lines=19> */
.L_x_77:
        /* <DEDUP_REMOVED lines=19> */
.L_x_78:
        /* <DEDUP_REMOVED lines=31> */
[----:B------:R-:W1:Y:S02]  /*3030*/  SYNCS.PHASECHK.TRANS64.TRYWAIT P0, [R0+URZ+0x31828], RZ ;  /* 0x031828ff000075a7 */ /* 0x000e6400080011ff */
[----:B-1---5:R-:W-:Y:S05]  /*3040*/  @!P0 BRA `(.L_x_38) ;  /* 0x0000002000c88947 */ /* 0x022fea0003800000 */
.L_x_79:
        /* <DEDUP_REMOVED lines=19> */
.L_x_80:
        /* <DEDUP_REMOVED lines=19> */
.L_x_81:
[----:B------:R-:W-:Y:S01]  /*32b0*/  VIADD R3, R3, 0x1 ;  /* 0x0000000103037836 */ /* 0x000fe20000000000 */
        /* <DEDUP_REMOVED lines=13> */
[----:B------:R-:W-:Y:S02]  /*3390*/  R2UR UR7, R6 ;  /* 0x00000000060772ca */ /* 0x000fe400000e0000 */
[----:B------:R-:W-:-:S03]  /*33a0*/  ISETP.NE.AND P0, PT, R3, 0x1, PT ;  /* 0x000000010300780c */ /* 0x000fc60003f05270 */
[----:B------:R5:W-:Y:S08]  /*33b0*/  UTMALDG.2D [UR8], [UR16], desc[UR14] ;  /* 0x00000e08100075b4 */ /* 0x000bf00008009000 */
[----:B------:R5:W-:Y:S01]  /*33c0*/  UTMALDG.2D [UR4], [UR12], desc[UR14] ;  /* 0x00000e040c0075b4 */ /* 0x000be20008009000 */
[----:B------:R5:W-:Y:S02]  /*33d0*/  SYNCS.ARRIVE.TRANS64 RZ, [R0+URZ+0x31818], R18 ;  /* 0x0318181200ff79a7 */ /* 0x000be400080000ff */
[----:B-----5:R-:W-:Y:S05]  /*33e0*/  @!P0 EXIT ;  /* 0x000000000000894d */ /* 0x020fea0003800000 */
[----:B------:R-:W-:Y:S02]  /*33f0*/  IADD3 R8, PT, PT, R8, 0x98, RZ ;  /* 0x0000009808087810 */ /* 0x000fe40007ffe0ff */
[----:B------:R-:W-:Y:S01]  /*3400*/  IADD3 R9, PT, PT, R9, 0x98, RZ ;  /* 0x0000009809097810 */ /* 0x000fe20007ffe0ff */
[----:B------:R-:W-:Y:S06]  /*3410*/  BRA `(.L_x_41) ;  /* 0xffffffe400847947 */ /* 0x000fec000383ffff */
.L_x_13:
[----:B------:R-:W-:-:S04]  /*3420*/  LOP3.LUT R0, R3, 0xfffffffc, RZ, 0xc0, !PT ;  /* 0xfffffffc03007812 */ /* 0x000fc800078ec0ff */
[----:B------:R-:W-:-:S13]  /*3430*/  ISETP.NE.AND P0, PT, R0, 0x4, PT ;  /* 0x000000040000780c */ /* 0x000fda0003f05270 */
[----:B-1----:R-:W-:Y:S05]  /*3440*/  @P0 EXIT ;  /* 0x000000000000094d */ /* 0x002fea0003800000 */
[----:B------:R-:W1:Y:S01]  /*3450*/  S2R R0, SR_CgaCtaId ;  /* 0x0000000000007919 */ /* 0x000e620000008800 */
[----:B------:R-:W-:-:S04]  /*3460*/  MOV R2, 0x400 ;  /* 0x0000040000027802 */ /* 0x000fc80000000f00 */
[----:B-1----:R-:W-:-:S05]  /*3470*/  LEA R0, R0, R2, 0x18 ;  /* 0x0000000200007211 */ /* 0x002fca00078ec0ff */
[----:B------:R-:W1:Y:S02]  /*3480*/  LDS R2, [R0+0x31880] ;  /* 0x0318800000027984 */ /* 0x000e640000000800 */
[----:B-1----:R-:W-:-:S13]  /*3490*/  ISETP.NE.AND P0, PT, R2, RZ, PT ;  /* 0x000000ff0200720c */ /* 0x002fda0003f05270 */
[----:B------:R-:W-:Y:S05]  /*34a0*/  @!P0 BRA `(.L_x_42) ;  /* 0x0000000000048947 */ /* 0x000fea0003800000 */
[----:B------:R-:W-:Y:S05]  /*34b0*/  BPT.TRAP 0x1 ;  /* 0x000000040000795c */ /* 0x000fea0000300000 */
.L_x_42:
[----:B------:R-:W1:Y:S01]  /*34c0*/  S2UR UR4, SR_CTAID.X ;  /* 0x00000000000479c3 */ /* 0x000e620000002500 */
[----:B------:R-:W-:Y:S02]  /*34d0*/  IADD3 R3, PT, PT, R3, -0x4, RZ ;  /* 0xfffffffc03037810 */ /* 0x000fe40007ffe0ff */
[----:B-1----:R-:W-:-:S13]  /*34e0*/  ISETP.LE.U32.AND P0, PT, R22, UR4, PT ;  /* 0x0000000416007c0c */ /* 0x002fda000bf03070 */
[----:B------:R-:W-:Y:S05]  /*34f0*/  @P0 BRA `(.L_x_43) ;  /* 0x0000001400640947 */ /* 0x000fea0003800000 */
[----:B------:R-:W-:Y:S02]  /*3500*/  IMAD.U32 R33, RZ, RZ, UR4 ;  /* 0x00000004ff217e24 */ /* 0x000fe4000f8e00ff */
[----:B------:R-:W-:Y:S02]  /*3510*/  IMAD.SHL.U32 R31, R21, 0x10, RZ ;  /* 0x00000010151f7824 */ /* 0x000fe400078e00ff */
[----:B------:R-:W-:Y:S01]  /*3520*/  IMAD R32, R3, 0x20, R21 ;  /* 0x0000002003207824 */ /* 0x000fe200078e0215 */
[----:B------:R-:W-:Y:S01]  /*3530*/  LOP3.LUT R2, RZ, R33, RZ, 0x33, !PT ;  /* 0x00000021ff027212 */ /* 0x000fe200078e33ff */
[----:B------:R-:W-:Y:S01]  /*3540*/  IMAD.MOV.U32 R21, RZ, RZ, RZ ;  /* 0x000000ffff157224 */ /* 0x000fe200078e00ff */
[----:B------:R-:W-:Y:S01]  /*3550*/  LOP3.LUT R31, R31, 0x70, RZ, 0xc0, !PT ;  /* 0x000000701f1f7812 */ /* 0x000fe200078ec0ff */
[----:B------:R-:W-:Y:S01]  /*3560*/  IMAD.MOV.U32 R20, RZ, RZ, -0x1 ;  /* 0xffffffffff147424 */ /* 0x000fe200078e00ff */
[----:B------:R-:W-:Y:S01]  /*3570*/  PRMT R23, R33, 0x7610, R23 ;  /* 0x0000761021177816 */ /* 0x000fe20000000017 */
[----:B------:R-:W-:Y:S01]  /*3580*/  IMAD.IADD R22, R22, 0x1, R2 ;  /* 0x0000000116167824 */ /* 0x000fe200078e0202 */
[C---:B------:R-:W-:Y:S01]  /*3590*/  LOP3.LUT R30, R31.reuse, 0x10, RZ, 0x3c, !PT ;  /* 0x000000101f1e7812 */ /* 0x040fe200078e3cff */
[----:B------:R-:W-:Y:S01]  /*35a0*/  IMAD.SHL.U32 R32, R32, 0x80, RZ ;  /* 0x0000008020207824 */ /* 0x000fe200078e00ff */
[----:B------:R-:W-:-:S02]  /*35b0*/  LOP3.LUT R29, R31, 0x20, RZ, 0x3c, !PT ;  /* 0x000000201f1d7812 */ /* 0x000fc400078e3cff */
[----:B------:R-:W-:Y:S02]  /*35c0*/  SHF.R.U32.HI R22, RZ, 0x3, R22 ;  /* 0x00000003ff167819 */ /* 0x000fe40000011616 */
[C---:B------:R-:W-:Y:S02]  /*35d0*/  LOP3.LUT R28, R31.reuse, 0x30, RZ, 0x3c, !PT ;  /* 0x000000301f1c7812 */ /* 0x040fe400078e3cff */
[C---:B------:R-:W-:Y:S01]  /*35e0*/  LOP3.LUT R27, R31.reuse, 0x40, RZ, 0x3c, !PT ;  /* 0x000000401f1b7812 */ /* 0x040fe200078e3cff */
[----:B------:R-:W-:Y:S01]  /*35f0*/  IMAD.HI.U32 R22, R22, 0x1af286bd, RZ ;  /* 0x1af286bd16167827 */ /* 0x000fe200078e00ff */
[C---:B------:R-:W-:Y:S02]  /*3600*/  LOP3.LUT R26, R31.reuse, 0x50, RZ, 0x3c, !PT ;  /* 0x000000501f1a7812 */ /* 0x040fe400078e3cff */
[----:B------:R-:W-:Y:S02]  /*3610*/  LOP3.LUT R25, R31, 0x60, RZ, 0x3c, !PT ;  /* 0x000000601f197812 */ /* 0x000fe400078e3cff */
[----:B------:R-:W-:-:S02]  /*3620*/  SHF.R.U32.HI R22, RZ, 0x1, R22 ;  /* 0x00000001ff167819 */ /* 0x000fc40000011616 */
[----:B------:R-:W-:-:S03]  /*3630*/  LOP3.LUT R24, R31, 0x70, RZ, 0x3c, !PT ;  /* 0x000000701f187812 */ /* 0x000fc600078e3cff */
[----:B------:R-:W-:-:S07]  /*3640*/  IMAD.MOV R22, RZ, RZ, -R22 ;  /* 0x000000ffff167224 */ /* 0x000fce00078e0a16 */
.L_x_54:
[----:B------:R-:W-:Y:S01]  /*3650*/  SHF.R.U32.HI R40, RZ, 0x5, R33 ;  /* 0x00000005ff287819 */ /* 0x000fe20000011621 */
[----:B------:R-:W-:Y:S01]  /*3660*/  VIADD R22, R22, 0x1 ;  /* 0x0000000116167836 */ /* 0x000fe20000000000 */
[----:B------:R-:W-:Y:S05]  /*3670*/  YIELD ;  /* 0x0000000000007946 */ /* 0x000fea0003800000 */
[----:B------:R-:W-:Y:S01]  /*3680*/  IMAD.HI.U32 R40, R40, 0xd79435f, RZ ;  /* 0x0d79435f28287827 */ /* 0x000fe200078e00ff */
[----:B------:R-:W-:Y:S02]  /*3690*/  ISETP.NE.AND P2, PT, R3, RZ, PT ;  /* 0x000000ff0300720c */ /* 0x000fe40003f45270 */
[----:B------:R-:W-:Y:S01]  /*36a0*/  ISETP.NE.AND P0, PT, R22, 0x1, PT ;  /* 0x000000011600780c */ /* 0x000fe20003f05270 */
[C---:B------:R-:W-:Y:S01]  /*36b0*/  IMAD R44, R40.reuse, -0x10, R34 ;  /* 0xfffffff0282c7824 */ /* 0x040fe200078e0222 */
[----:B-1----:R-:W-:Y:S01]  /*36c0*/  PRMT R2, R40, 0x9910, RZ ;  /* 0x0000991028027816 */ /* 0x002fe200000000ff */
[----:B------:R-:W-:-:S03]  /*36d0*/  VIADD R20, R20, 0x1 ;  /* 0x0000000114147836 */ /* 0x000fc60000000000 */
[----:B------:R-:W-:Y:S01]  /*36e0*/  VIMNMX.U32 R44, PT, PT, R44, 0x10, PT ;  /* 0x000000102c2c7848 */ /* 0x000fe20003fe0000 */
[----:B------:R-:W-:-:S04]  /*36f0*/  IMAD R2, R2, 0x260, RZ ;  /* 0x0000026002027824 */ /* 0x000fc800078e02ff */
[----:B------:R-:W-:Y:S01]  /*3700*/  IMAD.MOV R43, RZ, RZ, -R2 ;  /* 0x000000ffff2b7224 */ /* 0x000fe200078e0a02 */
[----:B------:R-:W-:Y:S01]  /*3710*/  MOV R2, 0x3770 ;  /* 0x0000377000027802 */ /* 0x000fe20000000f00 */
[----:B------:R-:W-:-:S03]  /*3720*/  IMAD.MOV.U32 R7, RZ, RZ, R44 ;  /* 0x000000ffff077224 */ /* 0x000fc600078e002c */
[----:B------:R-:W-:-:S05]  /*3730*/  PRMT R43, R43, 0x7710, RZ ;  /* 0x000077102b2b7816 */ /* 0x000fca00000000ff */
[----:B------:R-:W-:-:S05]  /*3740*/  IMAD.IADD R43, R43, 0x1, R23 ;  /* 0x000000012b2b7824 */ /* 0x000fca00078e0217 */
[----:B------:R-:W-:Y:S02]  /*3750*/  LOP3.LUT R5, R43, 0xffff, RZ, 0xc0, !PT ;  /* 0x0000ffff2b057812 */ /* 0x000fe400078ec0ff */
[----:B------:R-:W-:Y:S05]  /*3760*/  CALL.REL.NOINC `($__internal_3_$__cuda_sm20_div_u16) ;  /* 0x0000001c00787944 */ /* 0x000fea0003c00000 */
[C---:B------:R-:W-:Y:S01]  /*3770*/  IMAD.SHL.U32 R2, R20.reuse, 0x8, RZ ;  /* 0x0000000814027824 */ /* 0x040fe200078e00ff */
[----:B------:R-:W-:Y:S02]  /*3780*/  SHF.R.U32.HI R4, RZ, 0x1, R20 ;  /* 0x00000001ff047819 */ /* 0x000fe40000011614 */
[----:B------:R-:W-:Y:S02]  /*3790*/  LOP3.LUT R35, R20, 0x1, RZ, 0xc0, !PT ;  /* 0x0000000114237812 */ /* 0x000fe400078ec0ff */
[----:B------:R-:W-:Y:S02]  /*37a0*/  LOP3.LUT R2, R2, 0x8, RZ, 0xc0, !PT ;  /* 0x0000000802027812 */ /* 0x000fe400078ec0ff */
[----:B------:R-:W-:Y:S01]  /*37b0*/  LOP3.LUT R4, R4, 0x1, RZ, 0xc0, !PT ;  /* 0x0000000104047812 */ /* 0x000fe200078ec0ff */
[----:B------:R-:W-:Y:S02]  /*37c0*/  IMAD R35, R35, 0xc0, RZ ;  /* 0x000000c023237824 */ /* 0x000fe400078e02ff */
[----:B------:R-:W-:-:S02]  /*37d0*/  IMAD.IADD R2, R0, 0x1, R2 ;  /* 0x0000000100027824 */ /* 0x000fc400078e0202 */
[----:B------:R-:W-:-:S04]  /*37e0*/  IMAD.U32 R4, R4, -0x80000000, RZ ;  /* 0x8000000004047824 */ /* 0x000fc800078e00ff */
[----:B------:R-:W1:Y:S02]  /*37f0*/  SYNCS.PHASECHK.TRANS64.TRYWAIT P1, [R2+URZ+0x31860], R4 ;  /* 0x03186004020075a7 */ /* 0x000e6400080211ff */
[----:B-1----:R-:W-:Y:S05]  /*3800*/  @!P1 BRA `(.L_x_44) ;  /* 0x0000001c00149947 */ /* 0x002fea0003800000 */
.L_x_83:
[----:B------:R-:W-:Y:S01]  /*3810*/  NOP ;  /* 0x0000000000007918 */ /* 0x000fe20000000000 */
[----:B------:R-:W-:Y:S05]  /*3820*/  @P2 BRA `(.L_x_45) ;  /* 0x0000000000042947 */ /* 0x000fea0003800000 */
[----:B------:R-:W-:-:S04]  /*3830*/  DEPBAR.LE SB0, 0x1 ;  /* 0x000080400000791a */ /* 0x000fc80000000000 */
.L_x_45:
[----:B------:R-:W-:Y:S05]  /*3840*/  WARPSYNC.ALL ;  /* 0x0000000000007948 */ /* 0x000fea0003800000 */
[----:B------:R-:W-:Y:S01]  /*3850*/  NOP ;  /* 0x0000000000007918 */ /* 0x000fe20000000000 */
[----:B------:R-:W-:Y:S01]  /*3860*/  BAR.SYNC.DEFER_BLOCKING 0x8, 0x80 ;  /* 0x0202000000007b1d */ /* 0x000fe20000010000 */
[----:B------:R-:W-:Y:S01]  /*3870*/  R2UR UR5, R35 ;  /* 0x00000000230572ca */ /* 0x000fe200000e0000 */
[----:B------:R-:W-:Y:S01]  /*3880*/  IMAD R42, R21, 0x4000, R32 ;  /* 0x00004000152a7824 */ /* 0x000fe200078e0220 */
[----:B------:R-:W-:Y:S02]  /*3890*/  R2UR UR4, R35 ;  /* 0x00000000230472ca */ /* 0x000fe400000e0000 */
[----:B------:R-:W-:-:S02]  /*38a0*/  PRMT R44, R44, 0x9910, RZ ;  /* 0x000099102c2c7816 */ /* 0x000fc400000000ff */
[----:B------:R-:W-:-:S07]  /*38b0*/  ISETP.NE.AND P1, PT, R3, RZ, PT ;  /* 0x000000ff0300720c */ /* 0x000fce0003f25270 */
[----:B------:R-:W2:Y:S01]  /*38c0*/  LDTM.x8 R12, tmem[UR5] ;  /* 0x00000005000c79ee */ /* 0x000ea200081c0000 */
[C---:B------:R-:W-:Y:S01]  /*38d0*/  R2UR UR5, R35.reuse ;  /* 0x00000000230572ca */ /* 0x040fe200000e0000 */
[----:B------:R-:W-:Y:S01]  /*38e0*/  NOP ;  /* 0x0000000000007918 */ /* 0x000fe20000000000 */
[----:B-12---:R-:W1:Y:S01]  /*38f0*/  LDTM.x8 R4, tmem[UR4+0x8] ;  /* 0x00000804000479ee */ /* 0x006e6200081c0000 */
[----:B------:R-:W-:Y:S02]  /*3900*/  R2UR UR4, R35 ;  /* 0x00000000230472ca */ /* 0x000fe400000e0000 */
[----:B------:R-:W-:Y:S02]  /*3910*/  F2FP.BF16.F32.PACK_AB R12, R13, R12 ;  /* 0x0000000c0d0c723e */ /* 0x000fe400000010ff */
[----:B------:R-:W-:Y:S02]  /*3920*/  F2FP.BF16.F32.PACK_AB R13, R15, R14 ;  /* 0x0000000e0f0d723e */ /* 0x000fe400000010ff */
[----:B------:R-:W-:-:S02]  /*3930*/  F2FP.BF16.F32.PACK_AB R14, R17, R16 ;  /* 0x00000010110e723e */ /* 0x000fc400000010ff */
[----:B------:R-:W-:Y:S02]  /*3940*/  F2FP.BF16.F32.PACK_AB R15, R19, R18 ;  /* 0x00000012130f723e */ /* 0x000fe400000010ff */
[----:B------:R-:W-:Y:S02]  /*3950*/  IADD3 R16, PT, PT, R0, R42, R31 ;  /* 0x0000002a00107210 */ /* 0x000fe40007ffe01f */
[----:B-1----:R-:W-:Y:S02]  /*3960*/  F2FP.BF16.F32.PACK_AB R4, R5, R4 ;  /* 0x000000040504723e */ /* 0x002fe400000010ff */
[----:B------:R-:W-:Y:S01]  /*3970*/  F2FP.BF16.F32.PACK_AB R5, R7, R6 ;  /* 0x000000060705723e */ /* 0x000fe200000010ff */
[----:B------:R1:W-:Y:S01]  /*3980*/  STS.128 [R16], R12 ;  /* 0x0000000c10007388 */ /* 0x0003e20000000c00 */
[----:B------:R-:W-:Y:S01]  /*3990*/  F2FP.BF16.F32.PACK_AB R6, R9, R8 ;  /* 0x000000080906723e */ /* 0x000fe200000010ff */
[----:B------:R-:W-:Y:S01]  /*39a0*/  NOP ;  /* 0x0000000000007918 */ /* 0x000fe20000000000 */
[----:B------:R-:W-:-:S02]  /*39b0*/  F2FP.BF16.F32.PACK_AB R7, R11, R10 ;  /* 0x0000000a0b07723e */ /* 0x000fc400000010ff */
[----:B------:R-:W-:-:S05]  /*39c0*/  IADD3 R8, PT, PT, R0, R42, R30 ;  /* 0x0000002a00087210 */ /* 0x000fca0007ffe01e */
[----:B------:R2:W-:Y:S01]  /*39d0*/  STS.128 [R8], R4 ;  /* 0x0000000408007388 */ /* 0x0005e20000000c00 */
[----:B-1----:R-:W2:Y:S01]  /*39e0*/  LDTM.x8 R12, tmem[UR5+0x10] ;  /* 0x00001005000c79ee */ /* 0x002ea200081c0000 */
[----:B------:R-:W-:Y:S01]  /*39f0*/  NOP ;  /* 0x0000000000007918 */ /* 0x000fe20000000000 */
[C---:B------:R-:W-:Y:S01]  /*3a00*/  R2UR UR5, R35.reuse ;  /* 0x00000000230572ca */ /* 0x040fe200000e0000 */
[----:B--2---:R-:W1:Y:S01]  /*3a10*/  LDTM.x8 R4, tmem[UR4+0x18] ;  /* 0x00001804000479ee */ /* 0x004e6200081c0000 */
        /* <DEDUP_REMOVED lines=23> */
[----:B-1----:R-:W-:Y:S02]  /*3b90*/  F2FP.BF16.F32.PACK_AB R36, R5, R4 ;  /* 0x000000040524723e */ /* 0x002fe400000010ff */
[C---:B------:R-:W-:Y:S02]  /*3ba0*/  IADD3 R4, PT, PT, R0.reuse, R42, R27 ;  /* 0x0000002a00047210 */ /* 0x040fe40007ffe01b */
[----:B------:R-:W-:Y:S02]  /*3bb0*/  F2FP.BF16.F32.PACK_AB R37, R7, R6 ;  /* 0x000000060725723e */ /* 0x000fe400000010ff */
[----:B------:R-:W-:Y:S01]  /*3bc0*/  F2FP.BF16.F32.PACK_AB R38, R9, R8 ;  /* 0x000000080926723e */ /* 0x000fe200000010ff */
[----:B------:R1:W-:Y:S01]  /*3bd0*/  STS.128 [R4], R12 ;  /* 0x0000000c04007388 */ /* 0x0003e20000000c00 */
[----:B------:R-:W-:Y:S01]  /*3be0*/  F2FP.BF16.F32.PACK_AB R39, R11, R10 ;  /* 0x0000000a0b27723e */ /* 0x000fe200000010ff */
[----:B------:R-:W-:Y:S01]  /*3bf0*/  NOP ;  /* 0x0000000000007918 */ /* 0x000fe20000000000 */
[----:B------:R-:W-:-:S05]  /*3c00*/  IADD3 R5, PT, PT, R0, R42, R26 ;  /* 0x0000002a00057210 */ /* 0x000fca0007ffe01a */
[----:B------:R2:W-:Y:S01]  /*3c10*/  STS.128 [R5], R36 ;  /* 0x0000002405007388 */ /* 0x0005e20000000c00 */
[----:B-1----:R-:W2:Y:S01]  /*3c20*/  LDTM.x8 R12, tmem[UR5+0x30] ;  /* 0x00003005000c79ee */ /* 0x002ea200081c0000 */
[----:B------:R-:W-:Y:S01]  /*3c30*/  NOP ;  /* 0x0000000000007918 */ /* 0x000fe20000000000 */
[----:B--2---:R-:W1:Y:S01]  /*3c40*/  LDTM.x8 R4, tmem[UR4+0x38] ;  /* 0x00003804000479ee */ /* 0x004e6200081c0000 */
[----:B------:R-:W-:Y:S01]  /*3c50*/  PRMT R36, R41, 0x9910, RZ ;  /* 0x0000991029247816 */ /* 0x000fe200000000ff */
[----:B------:R-:W-:-:S04]  /*3c60*/  IMAD.MOV.U32 R37, RZ, RZ, R44 ;  /* 0x000000ffff257224 */ /* 0x000fc800078e002c */
[----:B------:R-:W-:Y:S01]  /*3c70*/  IMAD R36, R36, R37, RZ ;  /* 0x0000002524247224 */ /* 0x000fe200078e02ff */
[----:B------:R-:W-:-:S03]  /*3c80*/  LOP3.LUT R37, R41, 0xffff, RZ, 0xc0, !PT ;  /* 0x0000ffff29257812 */ /* 0x000fc600078ec0ff */
[----:B------:R-:W-:Y:S02]  /*3c90*/  IMAD.MOV R36, RZ, RZ, -R36 ;  /* 0x000000ffff247224 */ /* 0x000fe400078e0a24 */
[----:B------:R-:W-:-:S03]  /*3ca0*/  IMAD R37, R37, 0xc0, RZ ;  /* 0x000000c025257824 */ /* 0x000fc600078e02ff */
[----:B------:R-:W-:Y:S02]  /*3cb0*/  PRMT R36, R36, 0x7710, RZ ;  /* 0x0000771024247816 */ /* 0x000fe400000000ff */
[----:B------:R-:W-:Y:S02]  /*3cc0*/  F2FP.BF16.F32.PACK_AB R12, R13, R12 ;  /* 0x0000000c0d0c723e */ /* 0x000fe400000010ff */
[----:B------:R-:W-:Y:S01]  /*3cd0*/  F2FP.BF16.F32.PACK_AB R13, R15, R14 ;  /* 0x0000000e0f0d723e */ /* 0x000fe200000010ff */
[----:B------:R-:W-:Y:S01]  /*3ce0*/  IMAD.IADD R43, R43, 0x1, R36 ;  /* 0x000000012b2b7824 */ /* 0x000fe200078e0224 */
[----:B------:R-:W-:Y:S02]  /*3cf0*/  F2FP.BF16.F32.PACK_AB R14, R17, R16 ;  /* 0x00000010110e723e */ /* 0x000fe400000010ff */
[----:B------:R-:W-:Y:S02]  /*3d00*/  F2FP.BF16.F32.PACK_AB R15, R19, R18 ;  /* 0x00000012130f723e */ /* 0x000fe400000010ff */
[----:B-1----:R-:W-:-:S02]  /*3d10*/  F2FP.BF16.F32.PACK_AB R4, R5, R4 ;  /* 0x000000040504723e */ /* 0x002fc400000010ff */
[----:B------:R-:W-:Y:S02]  /*3d20*/  F2FP.BF16.F32.PACK_AB R5, R7, R6 ;  /* 0x000000060705723e */ /* 0x000fe400000010ff */
[----:B------:R-:W-:Y:S02]  /*3d30*/  F2FP.BF16.F32.PACK_AB R6, R9, R8 ;  /* 0x000000080906723e */ /* 0x000fe400000010ff */
[C---:B------:R-:W-:Y:S02]  /*3d40*/  IADD3 R8, PT, PT, R0.reuse, R42, R25 ;  /* 0x0000002a00087210 */ /* 0x040fe40007ffe019 */
[----:B------:R-:W-:Y:S02]  /*3d50*/  F2FP.BF16.F32.PACK_AB R7, R11, R10 ;  /* 0x0000000a0b07723e */ /* 0x000fe400000010ff */
[----:B------:R-:W-:Y:S01]  /*3d60*/  IADD3 R42, PT, PT, R0, R42, R24 ;  /* 0x0000002a002a7210 */ /* 0x000fe20007ffe018 */
[----:B------:R1:W-:Y:S01]  /*3d70*/  STS.128 [R8], R12 ;  /* 0x0000000c08007388 */ /* 0x0003e20000000c00 */
[----:B------:R-:W-:Y:S01]  /*3d80*/  NOP ;  /* 0x0000000000007918 */ /* 0x000fe20000000000 */
[----:B------:R-:W-:-:S02]  /*3d90*/  LOP3.LUT R43, R43, 0xffff, RZ, 0xc0, !PT ;  /* 0x0000ffff2b2b7812 */ /* 0x000fc400078ec0ff */
[----:B------:R1:W-:Y:S03]  /*3da0*/  STS.128 [R42], R4 ;  /* 0x000000042a007388 */ /* 0x0003e60000000c00 */
[----:B------:R-:W-:Y:S01]  /*3db0*/  IMAD R38, R40, 0x10, R43 ;  /* 0x0000001028267824 */ /* 0x000fe200078e022b */
[----:B------:R2:W-:Y:S06]  /*3dc0*/  MEMBAR.ALL.CTA ;  /* 0x0000000000007992 */ /* 0x0005ec0000008000 */
[----:B--2---:R-:W2:Y:S01]  /*3dd0*/  FENCE.VIEW.ASYNC.S ;  /* 0x00000000000073c6 */ /* 0x004ea20000000000 */
[----:B------:R-:W-:Y:S01]  /*3de0*/  IMAD.SHL.U32 R38, R38, 0x80, RZ ;  /* 0x0000008026267824 */ /* 0x000fe200078e00ff */
[----:B--2---:R-:W-:Y:S06]  /*3df0*/  BAR.SYNC.DEFER_BLOCKING 0x8, 0x80 ;  /* 0x0202000000007b1d */ /* 0x004fec0000010000 */
[----:B------:R-:W-:Y:S05]  /*3e00*/  @P1 BRA `(.L_x_46) ;  /* 0x0000000000381947 */ /* 0x000fea0003800000 */
[----:B------:R-:W-:Y:S01]  /*3e10*/  ELECT P2, URZ, PT ;  /* 0x0000000000ff782f */ /* 0x000fe20003840000 */
[----:B------:R-:W-:-:S12]  /*3e20*/  BSSY.RECONVERGENT B0, `(.L_x_46) ;  /* 0x000000c000007945 */ /* 0x000fd80003800200 */
[----:B------:R-:W-:Y:S05]  /*3e30*/  @!P2 BRA `(.L_x_47) ;  /* 0x000000000028a947 */ /* 0x000fea0003800000 */
[----:B------:R-:W2:Y:S01]  /*3e40*/  LDCU.64 UR8, c[0x0][0x348] ;  /* 0x00006900ff0877ac */ /* 0x000ea20008000a00 */
[----:B------:R-:W-:Y:S02]  /*3e50*/  R2UR UR7, R21 ;  /* 0x00000000150772ca */ /* 0x000fe400000e0000 */
[----:B------:R-:W-:Y:S02]  /*3e60*/  R2UR UR4, R0 ;  /* 0x00000000000472ca */ /* 0x000fe400000e0000 */
[----:B------:R-:W-:Y:S02]  /*3e70*/  R2UR UR5, R37 ;  /* 0x00000000250572ca */ /* 0x000fe400000e0000 */
[----:B------:R-:W-:-:S09]  /*3e80*/  R2UR UR6, R38 ;  /* 0x00000000260672ca */ /* 0x000fd200000e0000 */
[----:B------:R-:W-:Y:S02]  /*3e90*/  ULEA UR4, UR7, UR4, 0xe ;  /* 0x0000000407047291 */ /* 0x000fe4000f8e70ff */
[----:B--2---:R-:W-:-:S04]  /*3ea0*/  UIADD3 UR8, UP0, UPT, UR8, 0x240, URZ ;  /* 0x0000024008087890 */ /* 0x004fc8000ff1e0ff */
[----:B------:R-:W-:-:S09]  /*3eb0*/  UIADD3.X UR9, UPT, UPT, URZ, UR9, URZ, UP0, !UPT ;  /* 0x00000009ff097290 */ /* 0x000fd200087fe4ff */
[----:B------:R2:W-:Y:S02]  /*3ec0*/  UTMASTG.2D [UR4], [UR8] ;  /* 0x00000004080073b5 */ /* 0x0005e40008008000 */
[----:B--2---:R0:W-:Y:S02]  /*3ed0*/  UTMACMDFLUSH ;  /* 0x00000000000079b7 */ /* 0x0041e40000000000 */
.L_x_47:
[----:B------:R-:W-:Y:S05]  /*3ee0*/  BSYNC.RECONVERGENT B0 ;  /* 0x0000000000007941 */ /* 0x000fea0003800200 */
.L_x_46:
[----:B------:R-:W-:Y:S05]  /*3ef0*/  @P1 BRA `(.L_x_48) ;  /* 0x0000000000041947 */ /* 0x000fea0003800000 */
[----:B------:R-:W-:-:S04]  /*3f00*/  DEPBAR.LE SB0, 0x1 ;  /* 0x000080400000791a */ /* 0x000fc80000000000 */
.L_x_48:
[----:B------:R-:W-:Y:S01]  /*3f10*/  BAR.SYNC.DEFER_BLOCKING 0x8, 0x80 ;  /* 0x0202000000007b1d */ /* 0x000fe20000010000 */
[C---:B------:R-:W-:Y:S02]  /*3f20*/  R2UR UR5, R35.reuse ;  /* 0x00000000230572ca */ /* 0x040fe400000e0000 */
[----:B------:R-:W-:Y:S02]  /*3f30*/  R2UR UR4, R35 ;  /* 0x00000000230472ca */ /* 0x000fe400000e0000 */
[----:B------:R-:W-:-:S04]  /*3f40*/  LOP3.LUT R36, R21, 0x1, RZ, 0xc0, !PT ;  /* 0x0000000115247812 */ /* 0x000fc800078ec0ff */
[----:B------:R-:W-:-:S05]  /*3f50*/  LOP3.LUT R21, R36, 0x1, RZ, 0x3c, !PT ;  /* 0x0000000124157812 */ /* 0x000fca00078e3cff */
[----:B-1----:R-:W1:Y:S01]  /*3f60*/  LDTM.x8 R12, tmem[UR5+0x40] ;  /* 0x00004005000c79ee */ /* 0x002e6200081c0000 */
[----:B------:R-:W-:Y:S01]  /*3f70*/  IMAD R39, R21, 0x4000, R32 ;  /* 0x0000400015277824 */ /* 0x000fe200078e0220 */
[----:B------:R-:W-:Y:S01]  /*3f80*/  NOP ;  /* 0x0000000000007918 */ /* 0x000fe20000000000 */
[----:B-1----:R-:W1:Y:S01]  /*3f90*/  LDTM.x8 R4, tmem[UR4+0x48] ;  /* 0x00004804000479ee */ /* 0x002e6200081c0000 */
[----:B------:R-:W-:Y:S02]  /*3fa0*/  F2FP.BF16.F32.PACK_AB R12, R13, R12 ;  /* 0x0000000c0d0c723e */ /* 0x000fe400000010ff */
[----:B------:R-:W-:Y:S02]  /*3fb0*/  F2FP.BF16.F32.PACK_AB R13, R15, R14 ;  /* 0x0000000e0f0d723e */ /* 0x000fe400000010ff */
[----:B------:R-:W-:Y:S02]  /*3fc0*/  F2FP.BF16.F32.PACK_AB R14, R17, R16 ;  /* 0x00000010110e723e */ /* 0x000fe400000010ff */
[----:B------:R-:W-:-:S02]  /*3fd0*/  F2FP.BF16.F32.PACK_AB R15, R19, R18 ;  /* 0x00000012130f723e */ /* 0x000fc400000010ff */
[CC--:B------:R-:W-:Y:S02]  /*3fe0*/  IADD3 R16, PT, PT, R0.reuse, R39.reuse, R31 ;  /* 0x0000002700107210 */ /* 0x0c0fe40007ffe01f */
[----:B-1----:R-:W-:Y:S02]  /*3ff0*/  F2FP.BF16.F32.PACK_AB R4, R5, R4 ;  /* 0x000000040504723e */ /* 0x002fe400000010ff */
[----:B------:R-:W-:Y:S01]  /*4000*/  F2FP.BF16.F32.PACK_AB R5, R7, R6 ;  /* 0x000000060705723e */ /* 0x000fe200000010ff */
[----:B------:R1:W-:Y:S01]  /*4010*/  STS.128 [R16], R12 ;  /* 0x0000000c10007388 */ /* 0x0003e20000000c00 */
[----:B------:R-:W-:Y:S01]  /*4020*/  F2FP.BF16.F32.PACK_AB R6, R9, R8 ;  /* 0x000000080906723e */ /* 0x000fe200000010ff */
[----:B------:R-:W-:Y:S01]  /*4030*/  NOP ;  /* 0x0000000000007918 */ /* 0x000fe20000000000 */
[----:B------:R-:W-:Y:S02]  /*4040*/  F2FP.BF16.F32.PACK_AB R7, R11, R10 ;  /* 0x0000000a0b07723e */ /* 0x000fe400000010ff */
[----:B------:R-:W-:-:S05]  /*4050*/  IADD3 R8, PT, PT, R0, R39, R30 ;  /* 0x0000002700087210 */ /* 0x000fca0007ffe01e */
[----:B------:R2:W-:Y:S01]  /*4060*/  STS.128 [R8], R4 ;  /* 0x0000000408007388 */ /* 0x0005e20000000c00 */
[----:B-1----:R-:W2:Y:S01]  /*4070*/  LDTM.x8 R12, tmem[UR5+0x50] ;  /* 0x00005005000c79ee */ /* 0x002ea200081c0000 */
[----:B------:R-:W-:Y:S01]  /*4080*/  NOP ;  /* 0x0000000000007918 */ /* 0x000fe20000000000 */
[----:B--2---:R-:W1:Y:S01]  /*4090*/  LDTM.x8 R4, tmem[UR4+0x58] ;  /* 0x00005804000479ee */ /* 0x004e6200081c0000 */
        /* <DEDUP_REMOVED lines=36> */
[----:B-1----:R-:W-:Y:S02]  /*42e0*/  F2FP.BF16.F32.PACK_AB R4, R5, R4 ;  /* 0x000000040504723e */ /* 0x002fe400000010ff */
[----:B------:R-:W-:Y:S02]  /*42f0*/  F2FP.BF16.F32.PACK_AB R5, R7, R6 ;  /* 0x000000060705723e */ /* 0x000fe400000010ff */
[----:B------:R-:W-:Y:S02]  /*4300*/  F2FP.BF16.F32.PACK_AB R6, R9, R8 ;  /* 0x000000080906723e */ /* 0x000fe400000010ff */
[CC--:B------:R-:W-:Y:S02]  /*4310*/  IADD3 R8, PT, PT, R0.reuse, R39.reuse, R25 ;  /* 0x0000002700087210 */ /* 0x0c0fe40007ffe019 */
[----:B------:R-:W-:Y:S02]  /*4320*/  F2FP.BF16.F32.PACK_AB R7, R11, R10 ;  /* 0x0000000a0b07723e */ /* 0x000fe400000010ff */
[----:B------:R-:W-:Y:S01]  /*4330*/  IADD3 R39, PT, PT, R0, R39, R24 ;  /* 0x0000002700277210 */ /* 0x000fe20007ffe018 */
[----:B------:R1:W-:Y:S01]  /*4340*/  STS.128 [R8], R40 ;  /* 0x0000002808007388 */ /* 0x0003e20000000c00 */
[----:B------:R-:W-:-:S03]  /*4350*/  NOP ;  /* 0x0000000000007918 */ /* 0x000fc60000000000 */
[----:B------:R1:W-:Y:S01]  /*4360*/  STS.128 [R39], R4 ;  /* 0x0000000427007388 */ /* 0x0003e20000000c00 */
[----:B------:R2:W-:Y:S06]  /*4370*/  MEMBAR.ALL.CTA ;  /* 0x0000000000007992 */ /* 0x0005ec0000008000 */
[----:B--2---:R-:W2:Y:S02]  /*4380*/  FENCE.VIEW.ASYNC.S ;  /* 0x00000000000073c6 */ /* 0x004ea40000000000 */
        /* <DEDUP_REMOVED lines=11> */
[----:B--2---:R-:W-:Y:S02]  /*4440*/  UIADD3 UR8, UP0, UPT, UR8, 0x240, URZ ;  /* 0x0000024008087890 */ /* 0x004fe4000ff1e0ff */
[----:B------:R-:W-:Y:S02]  /*4450*/  UIADD3 UR5, UPT, UPT, UR5, 0x40, URZ ;  /* 0x0000004005057890 */ /* 0x000fe4000fffe0ff */
[----:B------:R-:W-:-:S09]  /*4460*/  UIADD3.X UR9, UPT, UPT, URZ, UR9, URZ, UP0, !UPT ;  /* 0x00000009ff097290 */ /* 0x000fd200087fe4ff */
[----:B------:R2:W-:Y:S02]  /*4470*/  UTMASTG.2D [UR4], [UR8] ;  /* 0x00000004080073b5 */ /* 0x0005e40008008000 */
[----:B--2---:R0:W-:Y:S02]  /*4480*/  UTMACMDFLUSH ;  /* 0x00000000000079b7 */ /* 0x0041e40000000000 */
.L_x_51:
[----:B------:R-:W-:Y:S05]  /*4490*/  BSYNC.RECONVERGENT B0 ;  /* 0x0000000000007941 */ /* 0x000fea0003800200 */
.L_x_50:
[----:B------:R-:W-:-:S04]  /*44a0*/  DEPBAR.LE SB0, 0x1 ;  /* 0x000080400000791a */ /* 0x000fc80000000000 */
.L_x_49:
[----:B------:R-:W-:Y:S01]  /*44b0*/  BAR.SYNC.DEFER_BLOCKING 0x8, 0x80 ;  /* 0x0202000000007b1d */ /* 0x000fe20000010000 */
[C---:B------:R-:W-:Y:S01]  /*44c0*/  R2UR UR5, R35.reuse ;  /* 0x00000000230572ca */ /* 0x040fe200000e0000 */
[----:B-1----:R-:W-:Y:S01]  /*44d0*/  IMAD R39, R36, 0x4000, R32 ;  /* 0x0000400024277824 */ /* 0x002fe200078e0220 */
[----:B------:R-:W-:Y:S01]  /*44e0*/  R2UR UR4, R35 ;  /* 0x00000000230472ca */ /* 0x000fe200000e0000 */
[----:B------:R-:W-:-:S05]  /*44f0*/  VIADD R2, R2, 0x31870 ;  /* 0x0003187002027836 */ /* 0x000fca0000000000 */
[----:B------:R-:W-:-:S05]  /*4500*/  PRMT R2, RZ, 0x654, R2 ;  /* 0x00000654ff027816 */ /* 0x000fca0000000002 */
[----:B------:R-:W1:Y:S01]  /*4510*/  LDTM.x8 R12, tmem[UR5+0x80] ;  /* 0x00008005000c79ee */ /* 0x000e6200081c0000 */
[----:B------:R-:W-:Y:S01]  /*4520*/  NOP ;  /* 0x0000000000007918 */ /* 0x000fe20000000000 */
[----:B-1----:R-:W1:Y:S01]  /*4530*/  LDTM.x8 R4, tmem[UR4+0x88] ;  /* 0x00008804000479ee */ /* 0x002e6200081c0000 */
[----:B------:R-:W-:Y:S02]  /*4540*/  F2FP.BF16.F32.PACK_AB R12, R13, R12 ;  /* 0x0000000c0d0c723e */ /* 0x000fe400000010ff */
[----:B------:R-:W-:Y:S02]  /*4550*/  F2FP.BF16.F32.PACK_AB R13, R15, R14 ;  /* 0x0000000e0f0d723e */ /* 0x000fe400000010ff */
[----:B------:R-:W-:Y:S02]  /*4560*/  F2FP.BF16.F32.PACK_AB R14, R17, R16 ;  /* 0x00000010110e723e */ /* 0x000fe400000010ff */
[----:B------:R-:W-:Y:S02]  /*4570*/  F2FP.BF16.F32.PACK_AB R15, R19, R18 ;  /* 0x00000012130f723e */ /* 0x000fe400000010ff */
[----:B------:R-:W-:-:S02]  /*4580*/  IADD3 R16, PT, PT, R0, R39, R31 ;  /* 0x0000002700107210 */ /* 0x000fc40007ffe01f */
        /* <DEDUP_REMOVED lines=56> */
[----:B------:R-:W-:Y:S01]  /*4910*/  NOP ;  /* 0x0000000000007918 */ /* 0x000fe20000000000 */
[----:B------:R1:W-:Y:S01]  /*4920*/  SYNCS.ARRIVE.TRANS64.RED.A1T0 RZ, [R2+URZ], RZ ;  /* 0x000000ff02ff79a7 */ /* 0x0003e200081004ff */
        /* <DEDUP_REMOVED lines=18> */
.L_x_53:
[----:B------:R-:W-:Y:S05]  /*4a50*/  BSYNC.RECONVERGENT B0 ;  /* 0x0000000000007941 */ /* 0x000fea0003800200 */
.L_x_52:
[----:B------:R-:W-:Y:S02]  /*4a60*/  IADD3 R23, PT, PT, R23, 0x98, RZ ;  /* 0x0000009817177810 */ /* 0x000fe40007ffe0ff */
[----:B------:R-:W-:Y:S01]  /*4a70*/  IADD3 R33, PT, PT, R33, 0x98, RZ ;  /* 0x0000009821217810 */ /* 0x000fe20007ffe0ff */
[----:B------:R-:W-:Y:S06]  /*4a80*/  @P0 BRA `(.L_x_54) ;  /* 0xffffffe800f00947 */ /* 0x000fec000383ffff */
.L_x_43:
[----:B------:R-:W-:-:S13]  /*4a90*/  ISETP.NE.AND P0, PT, R3, 0x3, PT ;  /* 0x000000030300780c */ /* 0x000fda0003f05270 */
[----:B------:R-:W-:Y:S05]  /*4aa0*/  @P0 EXIT ;  /* 0x000000000000094d */ /* 0x000fea0003800000 */
[----:B------:R-:W-:Y:S05]  /*4ab0*/  WARPSYNC.ALL ;  /* 0x0000000000007948 */ /* 0x000fea0003800000 */
[----:B------:R-:W-:Y:S01]  /*4ac0*/  NOP ;  /* 0x0000000000007918 */ /* 0x000fe20000000000 */
[----:B------:R-:W2:Y:S01]  /*4ad0*/  S2UR UR5, SR_CgaCtaId ;  /* 0x00000000000579c3 */ /* 0x000ea20000008800 */
[----:B------:R-:W-:Y:S02]  /*4ae0*/  UMOV UR4, 0x50 ;  /* 0x0000005000047882 */ /* 0x000fe40000000000 */
[----:B--2---:R-:W-:-:S09]  /*4af0*/  ULEA UR5, UR5, UR4, 0x18 ;  /* 0x0000000405057291 */ /* 0x004fd2000f8ec0ff */
[----:B-1----:R-:W1:Y:S02]  /*4b00*/  LDS R2, [UR5] ;  /* 0x00000005ff027984 */ /* 0x002e640008000800 */
[----:B-1----:R-:W-:-:S04]  /*4b10*/  LOP3.LUT R0, R2, 0xffff, RZ, 0xc0, !PT ;  /* 0x0000ffff02007812 */ /* 0x002fc800078ec0ff */
[----:B------:R-:W-:-:S13]  /*4b20*/  ISETP.NE.AND P0, PT, R0, 0xffff, PT ;  /* 0x0000ffff0000780c */ /* 0x000fda0003f05270 */
[----:B------:R-:W-:Y:S05]  /*4b30*/  @P0 BRA `(.L_x_55) ;  /* 0x0000000000480947 */ /* 0x000fea0003800000 */
[----:B------:R-:W-:-:S04]  /*4b40*/  SHF.R.U32.HI R0, RZ, 0x10, R2 ;  /* 0x00000010ff007819 */ /* 0x000fc80000011602 */
[----:B------:R-:W-:-:S04]  /*4b50*/  LOP3.LUT R0, R0, 0x1, RZ, 0xc0, !PT ;  /* 0x0000000100007812 */ /* 0x000fc800078ec0ff */
[----:B------:R-:W-:-:S13]  /*4b60*/  ISETP.NE.AND P0, PT, R0, 0x1, PT ;  /* 0x000000010000780c */ /* 0x000fda0003f05270 */
[----:B------:R-:W-:Y:S05]  /*4b70*/  @P0 BRA `(.L_x_56) ;  /* 0x00000000002c0947 */ /* 0x000fea0003800000 */
[----:B------:R-:W1:Y:S01]  /*4b80*/  S2R R0, SR_LANEID ;  /* 0x0000000000007919 */ /* 0x000e620000000000 */
[----:B------:R-:W-:Y:S01]  /*4b90*/  IMAD.MOV.U32 R2, RZ, RZ, -0x20000 ;  /* 0xfffe0000ff027424 */ /* 0x000fe200078e00ff */
[----:B------:R-:W-:Y:S02]  /*4ba0*/  VOTEU.ANY UR6, UPT, PT ;  /* 0x0000000000067886 */ /* 0x000fe400038e0100 */
[----:B------:R-:W-:Y:S01]  /*4bb0*/  UFLO.U32 UR6, UR6 ;  /* 0x00000006000672bd */ /* 0x000fe200080e0000 */
[----:B------:R-:W2:Y:S05]  /*4bc0*/  REDUX UR4, R2 ;  /* 0x00000000020473c4 */ /* 0x000eaa0000000000 */
[----:B-1----:R-:W-:-:S02]  /*4bd0*/  ISETP.EQ.U32.AND P0, PT, R0, UR6, PT ;  /* 0x0000000600007c0c */ /* 0x002fc4000bf02070 */
[----:B--2---:R-:W-:Y:S01]  /*4be0*/  MOV R0, UR4 ;  /* 0x0000000400007c02 */ /* 0x004fe20008000f00 */
[----:B------:R-:W-:-:S05]  /*4bf0*/  UMOV UR4, 0xfffe0000 ;  /* 0xfffe000000047882 */ /* 0x000fca0000000000 */
[----:B------:R1:W-:Y:S05]  /*4c00*/  UTCATOMSWS.AND URZ, UR4 ;  /* 0x0000000400ff79e3 */ /* 0x0003ea0008000000 */
[----:B------:R1:W-:Y:S01]  /*4c10*/  @P0 ATOMS.AND RZ, [UR5], R0 ;  /* 0x00000000ffff098c */ /* 0x0003e2000a800005 */
[----:B------:R-:W-:Y:S05]  /*4c20*/  BRA `(.L_x_57) ;  /* 0x0000000000147947 */ /* 0x000fea0003800000 */
.L_x_56:
[----:B------:R-:W-:Y:S02]  /*4c30*/  MOV R2, 0x4c50 ;  /* 0x00004c5000027802 */ /* 0x000fe40000000f00 */
[----:B------:R-:W-:Y:S05]  /*4c40*/  CALL.REL.NOINC `($__internal_0_$__cuda_sm10x_tcgen05_guardrail_trap_col_being_dealloced_not_returned_by_alloc) ;  /* 0x00000008001c7944 */ /* 0x000fea0003c00000 */
[----:B------:R-:W-:Y:S05]  /*4c50*/  BRA `(.L_x_57) ;  /* 0x0000000000087947 */ /* 0x000fea0003800000 */
.L_x_55:
[----:B------:R-:W-:Y:S02]  /*4c60*/  MOV R2, 0x4c80 ;  /* 0x00004c8000027802 */ /* 0x000fe40000000f00 */
[----:B------:R-:W-:Y:S05]  /*4c70*/  CALL.REL.NOINC `($__internal_2_$__cuda_sm10x_tcgen05_guardrail_trap_unallocated_columns_being_dealloced) ;  /* 0x0000000800287944 */ /* 0x000fea0003c00000 */
.L_x_57:
[----:B------:R-:W-:Y:S01]  /*4c80*/  NOP ;  /* 0x0000000000007918 */ /* 0x000fe20000000000 */
[----:B-1----:R-:W-:Y:S05]  /*4c90*/  EXIT ;  /* 0x000000000000794d */ /* 0x002fea0003800000 */
.L_x_14:
[----:B------:R-:W-:-:S07]  /*4ca0*/  MOV R5, R4 ;  /* 0x0000000400057202 */ /* 0x000fce0000000f00 */
.L_x_58:
[----:B-1----:R1:W2:Y:S02]  /*4cb0*/  SYNCS.PHASECHK.TRANS64.TRYWAIT P0, [R2+URZ+0x31800], R5 ;  /* 0x03180005020075a7 */ /* 0x0022a400080011ff */
[----:B--2---:R-:W-:Y:S05]  /*4cc0*/  @!P0 NANOSLEEP.SYNCS 0x989680 ;  /* 0x009896800000895d */ /* 0x004fea0003900000 */
[----:B------:R-:W2:Y:S02]  /*4cd0*/  @!P0 SYNCS.PHASECHK.TRANS64 P0, [R2+URZ+0x31800], R5 ;  /* 0x03180005020085a7 */ /* 0x000ea400080010ff */
[----:B--2---:R-:W-:Y:S05]  /*4ce0*/  @!P0 BRA `(.L_x_58) ;  /* 0xfffffffc00f08947 */ /* 0x004fea000383ffff */
[----:B------:R-:W-:Y:S05]  /*4cf0*/  BRA `(.L_x_59) ;  /* 0xffffffbc00547947 */ /* 0x000fea000383ffff */
.L_x_18:
[----:B------:R-:W-:Y:S02]  /*4d00*/  MOV R10, UR10 ;  /* 0x0000000a000a7c02 */ /* 0x000fe40008000f00 */
[----:B------:R-:W-:Y:S02]  /*4d10*/  MOV R11, UR10 ;  /* 0x0000000a000b7c02 */ /* 0x000fe40008000f00 */
[----:B------:R-:W-:-:S07]  /*4d20*/  MOV R0, UR9 ;  /* 0x0000000900007c02 */ /* 0x000fce0008000f00 */
.L_x_60:
[----:B-1----:R1:W2:Y:S02]  /*4d30*/  SYNCS.PHASECHK.TRANS64.TRYWAIT P0, [R0+URZ+0x31870], R11 ;  /* 0x0318700b000075a7 */ /* 0x0022a400080011ff */
[----:B--2---:R-:W-:Y:S05]  /*4d40*/  @!P0 NANOSLEEP.SYNCS 0x989680 ;  /* 0x009896800000895d */ /* 0x004fea0003900000 */
[----:B------:R-:W2:Y:S02]  /*4d50*/  @!P0 SYNCS.PHASECHK.TRANS64 P0, [R0+URZ+0x31870], R11 ;  /* 0x0318700b000085a7 */ /* 0x000ea400080010ff */
[----:B--2---:R-:W-:Y:S05]  /*4d60*/  @!P0 BRA `(.L_x_60) ;  /* 0xfffffffc00f08947 */ /* 0x004fea000383ffff */
[----:B------:R-:W-:Y:S05]  /*4d70*/  BRA `(.L_x_61) ;  /* 0xffffffc000e87947 */ /* 0x000fea000383ffff */
.L_x_19:
[----:B------:R-:W-:Y:S02]  /*4d80*/  MOV R2, UR13 ;  /* 0x0000000d00027c02 */ /* 0x000fe40008000f00 */
[----:B------:R-:W-:Y:S07]  /*4d90*/  MOV R10, R11 ;  /* 0x0000000b000a7202 */ /* 0x000fee0000000f00 */
.L_x_62:
[----:B-1----:R1:W2:Y:S02]  /*4da0*/  SYNCS.PHASECHK.TRANS64.TRYWAIT P0, [R2+URZ+0x31840], R11 ;  /* 0x0318400b020075a7 */ /* 0x0022a400080011ff */
[----:B--2---:R-:W-:Y:S05]  /*4db0*/  @!P0 NANOSLEEP.SYNCS 0x989680 ;  /* 0x009896800000895d */ /* 0x004fea0003900000 */
[----:B------:R-:W2:Y:S02]  /*4dc0*/  @!P0 SYNCS.PHASECHK.TRANS64 P0, [R2+URZ+0x31840], R11 ;  /* 0x0318400b020085a7 */ /* 0x000ea400080010ff */
[----:B--2---:R-:W-:Y:S05]  /*4dd0*/  @!P0 BRA `(.L_x_62) ;  /* 0xfffffffc00f08947 */ /* 0x004fea000383ffff */
[----:B------:R-:W-:Y:S05]  /*4de0*/  BRA `(.L_x_63) ;  /* 0xffffffc000f47947 */ /* 0x000fea000383ffff */
.L_x_21:
[----:B------:R-:W-:Y:S02]  /*4df0*/  MOV R2, UR9 ;  /* 0x0000000900027c02 */ /* 0x000fe40008000f00 */
[----:B------:R-:W-:Y:S07]  /*4e00*/  MOV R10, R11 ;  /* 0x0000000b000a7202 */ /* 0x000fee0000000f00 */
.L_x_64:
[----:B-1----:R1:W2:Y:S02]  /*4e10*/  SYNCS.PHASECHK.TRANS64.TRYWAIT P0, [R2+URZ+0x31840], R11 ;  /* 0x0318400b020075a7 */ /* 0x0022a400080011ff */
[----:B--2---:R-:W-:Y:S05]  /*4e20*/  @!P0 NANOSLEEP.SYNCS 0x989680 ;  /* 0x009896800000895d */ /* 0x004fea0003900000 */
[----:B------:R-:W2:Y:S02]  /*4e30*/  @!P0 SYNCS.PHASECHK.TRANS64 P0, [R2+URZ+0x31840], R11 ;  /* 0x0318400b020085a7 */ /* 0x000ea400080010ff */
[----:B--2---:R-:W-:Y:S05]  /*4e40*/  @!P0 BRA `(.L_x_64) ;  /* 0xfffffffc00f08947 */ /* 0x004fea000383ffff */
[----:B------:R-:W-:Y:S05]  /*4e50*/  BRA `(.L_x_65) ;  /* 0xffffffc400cc7947 */ /* 0x000fea000383ffff */
.L_x_25:
[----:B------:R-:W-:Y:S01]  /*4e60*/  HFMA2 R12, -RZ, RZ, -0.0 , 0 ;  /* 0x80000000ff0c7431 */ /* 0x000fe200000001ff */
[----:B-1----:R-:W-:-:S04]  /*4e70*/  MOV R13, 0x80000000 ;  /* 0x80000000000d7802 */ /* 0x002fc80000000f00 */
[----:B------:R1:W2:Y:S03]  /*4e80*/  SYNCS.PHASECHK.TRANS64.TRYWAIT P0, [R0+URZ+0x31820], R13 ;  /* 0x0318200d000075a7 */ /* 0x0002a600080011ff */
[----:B--2---:R-:W-:Y:S05]  /*4e90*/  @!P0 NANOSLEEP.SYNCS 0x989680 ;  /* 0x009896800000895d */ /* 0x004fea0003900000 */
[----:B------:R-:W2:Y:S02]  /*4ea0*/  @!P0 SYNCS.PHASECHK.TRANS64 P0, [R0+URZ+0x31820], R13 ;  /* 0x0318200d000085a7 */ /* 0x000ea400080010ff */
[----:B--2---:R-:W-:Y:S05]  /*4eb0*/  @!P0 BRA `(.L_x_25) ;  /* 0xfffffffc00e88947 */ /* 0x004fea000383ffff */
[----:B------:R-:W-:Y:S05]  /*4ec0*/  BRA `(.L_x_66) ;  /* 0xffffffcc00787947 */ /* 0x000fea000383ffff */
.L_x_26:
[----:B------:R-:W-:Y:S01]  /*4ed0*/  HFMA2 R12, -RZ, RZ, -0.0 , 0 ;  /* 0x80000000ff0c7431 */ /* 0x000fe200000001ff */
[----:B-1----:R-:W-:-:S04]  /*4ee0*/  MOV R13, 0x80000000 ;  /* 0x80000000000d7802 */ /* 0x002fc80000000f00 */
[----:B------:R1:W2:Y:S03]  /*4ef0*/  SYNCS.PHASECHK.TRANS64.TRYWAIT P0, [R0+URZ+0x31828], R13 ;  /* 0x0318280d000075a7 */ /* 0x0002a600080011ff */
[----:B--2---:R-:W-:Y:S05]  /*4f00*/  @!P0 NANOSLEEP.SYNCS 0x989680 ;  /* 0x009896800000895d */ /* 0x004fea0003900000 */
[----:B------:R-:W2:Y:S02]  /*4f10*/  @!P0 SYNCS.PHASECHK.TRANS64 P0, [R0+URZ+0x31828], R13 ;  /* 0x0318280d000085a7 */ /* 0x000ea400080010ff */
[----:B--2---:R-:W-:Y:S05]  /*4f20*/  @!P0 BRA `(.L_x_26) ;  /* 0xfffffffc00e88947 */ /* 0x004fea000383ffff */
[----:B------:R-:W-:Y:S05]  /*4f30*/  BRA `(.L_x_67) ;  /* 0xffffffcc00f07947 */ /* 0x000fea000383ffff */
.L_x_27:
[----:B------:R-:W-:Y:S01]  /*4f40*/  HFMA2 R12, -RZ, RZ, -0.0 , 0 ;  /* 0x80000000ff0c7431 */ /* 0x000fe200000001ff */
[----:B-1----:R-:W-:-:S04]  /*4f50*/  MOV R13, 0x80000000 ;  /* 0x80000000000d7802 */ /* 0x002fc80000000f00 */
[----:B------:R1:W2:Y:S03]  /*4f60*/  SYNCS.PHASECHK.TRANS64.TRYWAIT P0, [R0+URZ+0x31830], R13 ;  /* 0x0318300d000075a7 */ /* 0x0002a600080011ff */
[----:B--2---:R-:W-:Y:S05]  /*4f70*/  @!P0 NANOSLEEP.SYNCS 0x989680 ;  /* 0x009896800000895d */ /* 0x004fea0003900000 */
[----:B------:R-:W2:Y:S02]  /*4f80*/  @!P0 SYNCS.PHASECHK.TRANS64 P0, [R0+URZ+0x31830], R13 ;  /* 0x0318300d000085a7 */ /* 0x000ea400080010ff */
[----:B--2---:R-:W-:Y:S05]  /*4f90*/  @!P0 BRA `(.L_x_27) ;  /* 0xfffffffc00e88947 */ /* 0x004fea000383ffff */
[----:B------:R-:W-:Y:S05]  /*4fa0*/  BRA `(.L_x_68) ;  /* 0xffffffd000307947 */ /* 0x000fea000383ffff */
.L_x_28:
[----:B------:R-:W-:Y:S01]  /*4fb0*/  HFMA2 R26, -RZ, RZ, -0.0 , 0 ;  /* 0x80000000ff1a7431 */ /* 0x000fe200000001ff */
[----:B-1----:R-:W-:-:S04]  /*4fc0*/  MOV R27, 0x80000000 ;  /* 0x80000000001b7802 */ /* 0x002fc80000000f00 */
[----:B------:R1:W2:Y:S03]  /*4fd0*/  SYNCS.PHASECHK.TRANS64.TRYWAIT P0, [R0+URZ+0x31838], R27 ;  /* 0x0318381b000075a7 */ /* 0x0002a600080011ff */
[----:B--2---:R-:W-:Y:S05]  /*4fe0*/  @!P0 NANOSLEEP.SYNCS 0x989680 ;  /* 0x009896800000895d */ /* 0x004fea0003900000 */
[----:B------:R-:W2:Y:S02]  /*4ff0*/  @!P0 SYNCS.PHASECHK.TRANS64 P0, [R0+URZ+0x31838], R27 ;  /* 0x0318381b000085a7 */ /* 0x000ea400080010ff */
[----:B--2---:R-:W-:Y:S05]  /*5000*/  @!P0 BRA `(.L_x_28) ;  /* 0xfffffffc00e88947 */ /* 0x004fea000383ffff */
[----:B------:R-:W-:Y:S05]  /*5010*/  BRA `(.L_x_69) ;  /* 0xffffffd0006c7947 */ /* 0x000fea000383ffff */
.L_x_29:
[----:B--2---:R2:W3:Y:S02]  /*5020*/  SYNCS.PHASECHK.TRANS64.TRYWAIT P0, [R0+URZ+0x31820], RZ ;  /* 0x031820ff000075a7 */ /* 0x0044e400080011ff */
[----:B---3--:R-:W-:Y:S05]  /*5030*/  @!P0 NANOSLEEP.SYNCS 0x989680 ;  /* 0x009896800000895d */ /* 0x008fea0003900000 */
[----:B------:R-:W3:Y:S02]  /*5040*/  @!P0 SYNCS.PHASECHK.TRANS64 P0, [R0+URZ+0x31820], RZ ;  /* 0x031820ff000085a7 */ /* 0x000ee400080010ff */
[----:B---3--:R-:W-:Y:S05]  /*5050*/  @!P0 BRA `(.L_x_29) ;  /* 0xfffffffc00f08947 */ /* 0x008fea000383ffff */
[----:B------:R-:W-:Y:S05]  /*5060*/  BRA `(.L_x_70) ;  /* 0xffffffd000a47947 */ /* 0x000fea000383ffff */
.L_x_30:
[----:B---3--:R3:W4:Y:S02]  /*5070*/  SYNCS.PHASECHK.TRANS64.TRYWAIT P0, [R0+URZ+0x31828], RZ ;  /* 0x031828ff000075a7 */ /* 0x00872400080011ff */
[----:B----4-:R-:W-:Y:S05]  /*5080*/  @!P0 NANOSLEEP.SYNCS 0x989680 ;  /* 0x009896800000895d */ /* 0x010fea0003900000 */
[----:B------:R-:W4:Y:S02]  /*5090*/  @!P0 SYNCS.PHASECHK.TRANS64 P0, [R0+URZ+0x31828], RZ ;  /* 0x031828ff000085a7 */ /* 0x000f2400080010ff */
[----:B----4-:R-:W-:Y:S05]  /*50a0*/  @!P0 BRA `(.L_x_30) ;  /* 0xfffffffc00f08947 */ /* 0x010fea000383ffff */
[----:B------:R-:W-:Y:S05]  /*50b0*/  BRA `(.L_x_71) ;  /* 0xffffffd400147947 */ /* 0x000fea000383ffff */
.L_x_31:
[----:B----4-:R4:W5:Y:S02]  /*50c0*/  SYNCS.PHASECHK.TRANS64.TRYWAIT P0, [R0+URZ+0x31830], RZ ;  /* 0x031830ff000075a7 */ /* 0x01096400080011ff */
[----:B-----5:R-:W-:Y:S05]  /*50d0*/  @!P0 NANOSLEEP.SYNCS 0x989680 ;  /* 0x009896800000895d */ /* 0x020fea0003900000 */
[----:B------:R-:W5:Y:S02]  /*50e0*/  @!P0 SYNCS.PHASECHK.TRANS64 P0, [R0+URZ+0x31830], RZ ;  /* 0x031830ff000085a7 */ /* 0x000f6400080010ff */
[----:B-----5:R-:W-:Y:S05]  /*50f0*/  @!P0 BRA `(.L_x_31) ;  /* 0xfffffffc00f08947 */ /* 0x020fea000383ffff */
[----:B------:R-:W-:Y:S05]  /*5100*/  BRA `(.L_x_72) ;  /* 0xffffffd4004c7947 */ /* 0x000fea000383ffff */
.L_x_32:
[----:B-1----:R1:W5:Y:S02]  /*5110*/  SYNCS.PHASECHK.TRANS64.TRYWAIT P0, [R0+URZ+0x31838], RZ ;  /* 0x031838ff000075a7 */ /* 0x00236400080011ff */
[----:B-----5:R-:W-:Y:S05]  /*5120*/  @!P0 NANOSLEEP.SYNCS 0x989680 ;  /* 0x009896800000895d */ /* 0x020fea0003900000 */
[----:B------:R-:W5:Y:S02]  /*5130*/  @!P0 SYNCS.PHASECHK.TRANS64 P0, [R0+URZ+0x31838], RZ ;  /* 0x031838ff000085a7 */ /* 0x000f6400080010ff */
[----:B-----5:R-:W-:Y:S05]  /*5140*/  @!P0 BRA `(.L_x_32) ;  /* 0xfffffffc00f08947 */ /* 0x020fea000383ffff */
[----:B------:R-:W-:Y:S05]  /*5150*/  BRA `(.L_x_73) ;  /* 0xffffffd400847947 */ /* 0x000fea000383ffff */
.L_x_33:
[----:B------:R-:W-:Y:S01]  /*5160*/  HFMA2 R26, -RZ, RZ, -0.0 , 0 ;  /* 0x80000000ff1a7431 */ /* 0x000fe200000001ff */
[----:B-1----:R-:W-:-:S04]  /*5170*/  MOV R27, 0x80000000 ;  /* 0x80000000001b7802 */ /* 0x002fc80000000f00 */
[----:B------:R1:W5:Y:S03]  /*5180*/  SYNCS.PHASECHK.TRANS64.TRYWAIT P0, [R0+URZ+0x31820], R27 ;  /* 0x0318201b000075a7 */ /* 0x00036600080011ff */
[----:B-----5:R-:W-:Y:S05]  /*5190*/  @!P0 NANOSLEEP.SYNCS 0x989680 ;  /* 0x009896800000895d */ /* 0x020fea0003900000 */
[----:B------:R-:W5:Y:S02]  /*51a0*/  @!P0 SYNCS.PHASECHK.TRANS64 P0, [R0+URZ+0x31820], R27 ;  /* 0x0318201b000085a7 */ /* 0x000f6400080010ff */
[----:B-----5:R-:W-:Y:S05]  /*51b0*/  @!P0 BRA `(.L_x_33) ;  /* 0xfffffffc00e88947 */ /* 0x020fea000383ffff */
[----:B------:R-:W-:Y:S05]  /*51c0*/  BRA `(.L_x_74) ;  /* 0xffffffd400b47947 */ /* 0x000fea000383ffff */
.L_x_34:
[----:B------:R-:W-:Y:S01]  /*51d0*/  HFMA2 R26, -RZ, RZ, -0.0 , 0 ;  /* 0x80000000ff1a7431 */ /* 0x000fe200000001ff */
[----:B-1----:R-:W-:-:S04]  /*51e0*/  MOV R27, 0x80000000 ;  /* 0x80000000001b7802 */ /* 0x002fc80000000f00 */
[----:B------:R1:W5:Y:S03]  /*51f0*/  SYNCS.PHASECHK.TRANS64.TRYWAIT P0, [R0+URZ+0x31828], R27 ;  /* 0x0318281b000075a7 */ /* 0x00036600080011ff */
[----:B-----5:R-:W-:Y:S05]  /*5200*/  @!P0 NANOSLEEP.SYNCS 0x989680 ;  /* 0x009896800000895d */ /* 0x020fea0003900000 */
[----:B------:R-:W5:Y:S02]  /*5210*/  @!P0 SYNCS.PHASECHK.TRANS64 P0, [R0+URZ+0x31828], R27 ;  /* 0x0318281b000085a7 */ /* 0x000f6400080010ff */
[----:B-----5:R-:W-:Y:S05]  /*5220*/  @!P0 BRA `(.L_x_34) ;  /* 0xfffffffc00e88947 */ /* 0x020fea000383ffff */
[----:B------:R-:W-:Y:S05]  /*5230*/  BRA `(.L_x_75) ;  /* 0xffffffd8001c7947 */ /* 0x000fea000383ffff */
.L_x_35:
[----:B------:R-:W-:Y:S01]  /*5240*/  HFMA2 R26, -RZ, RZ, -0.0 , 0 ;  /* 0x80000000ff1a7431 */ /* 0x000fe200000001ff */
[----:B-1----:R-:W-:-:S04]  /*5250*/  MOV R27, 0x80000000 ;  /* 0x80000000001b7802 */ /* 0x002fc80000000f00 */
[----:B------:R1:W5:Y:S03]  /*5260*/  SYNCS.PHASECHK.TRANS64.TRYWAIT P0, [R0+URZ+0x31830], R27 ;  /* 0x0318301b000075a7 */ /* 0x00036600080011ff */
[----:B-----5:R-:W-:Y:S05]  /*5270*/  @!P0 NANOSLEEP.SYNCS 0x989680 ;  /* 0x009896800000895d */ /* 0x020fea0003900000 */
[----:B------:R-:W5:Y:S02]  /*5280*/  @!P0 SYNCS.PHASECHK.TRANS64 P0, [R0+URZ+0x31830], R27 ;  /* 0x0318301b000085a7 */ /* 0x000f6400080010ff */
[----:B-----5:R-:W-:Y:S05]  /*5290*/  @!P0 BRA `(.L_x_35) ;  /* 0xfffffffc00e88947 */ /* 0x020fea000383ffff */
[----:B------:R-:W-:Y:S05]  /*52a0*/  BRA `(.L_x_76) ;  /* 0xffffffd8004c7947 */ /* 0x000fea000383ffff */
.L_x_36:
[----:B------:R-:W-:Y:S01]  /*52b0*/  HFMA2 R26, -RZ, RZ, -0.0 , 0 ;  /* 0x80000000ff1a7431 */ /* 0x000fe200000001ff */
[----:B-1----:R-:W-:-:S04]  /*52c0*/  MOV R27, 0x80000000 ;  /* 0x80000000001b7802 */ /* 0x002fc80000000f00 */
[----:B------:R1:W5:Y:S03]  /*52d0*/  SYNCS.PHASECHK.TRANS64.TRYWAIT P0, [R0+URZ+0x31838], R27 ;  /* 0x0318381b000075a7 */ /* 0x00036600080011ff */
[----:B-----5:R-:W-:Y:S05]  /*52e0*/  @!P0 NANOSLEEP.SYNCS 0x989680 ;  /* 0x009896800000895d */ /* 0x020fea0003900000 */
[----:B------:R-:W5:Y:S02]  /*52f0*/  @!P0 SYNCS.PHASECHK.TRANS64 P0, [R0+URZ+0x31838], R27 ;  /* 0x0318381b000085a7 */ /* 0x000f6400080010ff */
[----:B-----5:R-:W-:Y:S05]  /*5300*/  @!P0 BRA `(.L_x_36) ;  /* 0xfffffffc00e88947 */ /* 0x020fea000383ffff */
[----:B------:R-:W-:Y:S05]  /*5310*/  BRA `(.L_x_77) ;  /* 0xffffffd8007c7947 */ /* 0x000fea000383ffff */
.L_x_37:
[----:B-1----:R1:W5:Y:S02]  /*5320*/  SYNCS.PHASECHK.TRANS64.TRYWAIT P0, [R0+URZ+0x31820], RZ ;  /* 0x031820ff000075a7 */ /* 0x00236400080011ff */
[----:B-----5:R-:W-:Y:S05]  /*5330*/  @!P0 NANOSLEEP.SYNCS 0x989680 ;  /* 0x009896800000895d */ /* 0x020fea0003900000 */
[----:B------:R-:W5:Y:S02]  /*5340*/  @!P0 SYNCS.PHASECHK.TRANS64 P0, [R0+URZ+0x31820], RZ ;  /* 0x031820ff000085a7 */ /* 0x000f6400080010ff */
[----:B-----5:R-:W-:Y:S05]  /*5350*/  @!P0 BRA `(.L_x_37) ;  /* 0xfffffffc00f08947 */ /* 0x020fea000383ffff */
[----:B------:R-:W-:Y:S05]  /*5360*/  BRA `(.L_x_78) ;  /* 0xffffffd800b47947 */ /* 0x000fea000383ffff */
.L_x_38:
[----:B-1----:R1:W5:Y:S02]  /*5370*/  SYNCS.PHASECHK.TRANS64.TRYWAIT P0, [R0+URZ+0x31828], RZ ;  /* 0x031828ff000075a7 */ /* 0x00236400080011ff */
[----:B-----5:R-:W-:Y:S05]  /*5380*/  @!P0 NANOSLEEP.SYNCS 0x989680 ;  /* 0x009896800000895d */ /* 0x020fea0003900000 */
[----:B------:R-:W5:Y:S02]  /*5390*/  @!P0 SYNCS.PHASECHK.TRANS64 P0, [R0+URZ+0x31828], RZ ;  /* 0x031828ff000085a7 */ /* 0x000f6400080010ff */
[----:B-----5:R-:W-:Y:S05]  /*53a0*/  @!P0 BRA `(.L_x_38) ;  /* 0xfffffffc00f08947 */ /* 0x020fea000383ffff */
[----:B------:R-:W-:Y:S05]  /*53b0*/  BRA `(.L_x_79) ;  /* 0xffffffdc00247947 */ /* 0x000fea000383ffff */
.L_x_39:
[----:B-1----:R1:W5:Y:S02]  /*53c0*/  SYNCS.PHASECHK.TRANS64.TRYWAIT P0, [R0+URZ+0x31830], RZ ;  /* 0x031830ff000075a7 */ /* 0x00236400080011ff */
[----:B-----5:R-:W-:Y:S05]  /*53d0*/  @!P0 NANOSLEEP.SYNCS 0x989680 ;  /* 0x009896800000895d */ /* 0x020fea0003900000 */
[----:B------:R-:W5:Y:S02]  /*53e0*/  @!P0 SYNCS.PHASECHK.TRANS64 P0, [R0+URZ+0x31830], RZ ;  /* 0x031830ff000085a7 */ /* 0x000f6400080010ff */
[----:B-----5:R-:W-:Y:S05]  /*53f0*/  @!P0 BRA `(.L_x_39) ;  /* 0xfffffffc00f08947 */ /* 0x020fea000383ffff */
[----:B------:R-:W-:Y:S05]  /*5400*/  BRA `(.L_x_80) ;  /* 0xffffffdc005c7947 */ /* 0x000fea000383ffff */
.L_x_40:
[----:B-1----:R1:W5:Y:S02]  /*5410*/  SYNCS.PHASECHK.TRANS64.TRYWAIT P0, [R0+URZ+0x31838], RZ ;  /* 0x031838ff000075a7 */ /* 0x00236400080011ff */
[----:B-----5:R-:W-:Y:S05]  /*5420*/  @!P0 NANOSLEEP.SYNCS 0x989680 ;  /* 0x009896800000895d */ /* 0x020fea0003900000 */
[----:B------:R-:W5:Y:S02]  /*5430*/  @!P0 SYNCS.PHASECHK.TRANS64 P0, [R0+URZ+0x31838], RZ ;  /* 0x031838ff000085a7 */ /* 0x000f6400080010ff */
[----:B-----5:R-:W-:Y:S05]  /*5440*/  @!P0 BRA `(.L_x_40) ;  /* 0xfffffffc00f08947 */ /* 0x020fea000383ffff */
[----:B------:R-:W-:Y:S05]  /*5450*/  BRA `(.L_x_81) ;  /* 0xffffffdc00947947 */ /* 0x000fea000383ffff */
.L_x_44:
[----:B------:R-:W-:-:S07]  /*5460*/  MOV R5, R4 ;  /* 0x0000000400057202 */ /* 0x000fce0000000f00 */
.L_x_82:
[----:B-1----:R1:W2:Y:S02]  /*5470*/  SYNCS.PHASECHK.TRANS64.TRYWAIT P1, [R2+URZ+0x31860], R5 ;  /* 0x03186005020075a7 */ /* 0x0022a400080211ff */
[----:B--2---:R-:W-:Y:S05]  /*5480*/  @!P1 NANOSLEEP.SYNCS 0x989680 ;  /* 0x009896800000995d */ /* 0x004fea0003900000 */
[----:B------:R-:W2:Y:S02]  /*5490*/  @!P1 SYNCS.PHASECHK.TRANS64 P1, [R2+URZ+0x31860], R5 ;  /* 0x03186005020095a7 */ /* 0x000ea400080210ff */
[----:B--2---:R-:W-:Y:S05]  /*54a0*/  @!P1 BRA `(.L_x_82) ;  /* 0xfffffffc00f09947 */ /* 0x004fea000383ffff */
[----:B------:R-:W-:Y:S05]  /*54b0*/  BRA `(.L_x_83) ;  /* 0xffffffe000d47947 */ /* 0x000fea000383ffff */
        .weak           $__internal_0_$__cuda_sm10x_tcgen05_guardrail_trap_col_being_dealloced_not_returned_by_alloc
        .type           $__internal_0_$__cuda_sm10x_tcgen05_guardrail_trap_col_being_dealloced_not_returned_by_alloc,@function
        .size           $__internal_0_$__cuda_sm10x_tcgen05_guardrail_trap_col_being_dealloced_not_returned_by_alloc,($__internal_1_$__cuda_sm10x_tcgen05_guardrail_trap_phase_invalid_during_alloc - $__internal_0_$__cuda_sm10x_tcgen05_guardrail_trap_col_being_dealloced_not_returned_by_alloc)
$__internal_0_$__cuda_sm10x_tcgen05_guardrail_trap_col_being_dealloced_not_returned_by_alloc:
[----:B------:R-:W-:Y:S05]  /*54c0*/  BPT.TRAP 0x1 ;  /* 0x000000040000795c */ /* 0x000fea0000300000 */
[----:B------:R-:W-:-:S04]  /*54d0*/  HFMA2 R3, -RZ, RZ, 0, 0 ;  /* 0x00000000ff037431 */ /* 0x000fc800000001ff */
[----:B------:R-:W-:Y:S05]  /*54e0*/  RET.REL.NODEC R2 `(_ZN9deep_gemm24sm100_fp8_gemm_1d1d_implILN4cute4UMMA5MajorE0ELS3_0ELj0ELj7168ELj2048ELj128ELj192ELj128ELj1ELj128ELj128ELj128ELj4ELj128ELj128ELj1ELb0ELj152ELNS_8GemmTypeE0ELb0EN7cutlass10bfloat16_tENS_16EpilogueIdentityEEEvPijjj14CUtensorMap_stS9_S9_S9_S9_) ;  /* 0xffffffa802c47950 */ /* 0x000fea0003c3ffff */
        .weak           $__internal_1_$__cuda_sm10x_tcgen05_guardrail_trap_phase_invalid_during_alloc
        .type           $__internal_1_$__cuda_sm10x_tcgen05_guardrail_trap_phase_invalid_during_alloc,@function
        .size           $__internal_1_$__cuda_sm10x_tcgen05_guardrail_trap_phase_invalid_during_alloc,($__internal_2_$__cuda_sm10x_tcgen05_guardrail_trap_unallocated_columns_being_dealloced - $__internal_1_$__cuda_sm10x_tcgen05_guardrail_trap_phase_invalid_during_alloc)
$__internal_1_$__cuda_sm10x_tcgen05_guardrail_trap_phase_invalid_during_alloc:
[----:B------:R-:W-:Y:S05]  /*54f0*/  BPT.TRAP 0x1 ;  /* 0x000000040000795c */ /* 0x000fea0000300000 */
[----:B------:R-:W-:-:S04]  /*5500*/  MOV R5, 0x0 ;  /* 0x0000000000057802 */ /* 0x000fc80000000f00 */
[----:B------:R-:W-:Y:S05]  /*5510*/  RET.REL.NODEC R4 `(_ZN9deep_gemm24sm100_fp8_gemm_1d1d_implILN4cute4UMMA5MajorE0ELS3_0ELj0ELj7168ELj2048ELj128ELj192ELj128ELj1ELj128ELj128ELj128ELj4ELj128ELj128ELj1ELb0ELj152ELNS_8GemmTypeE0ELb0EN7cutlass10bfloat16_tENS_16EpilogueIdentityEEEvPijjj14CUtensorMap_stS9_S9_S9_S9_) ;  /* 0xffffffa804b87950 */ /* 0x000fea0003c3ffff */
        .weak           $__internal_2_$__cuda_sm10x_tcgen05_guardrail_trap_unallocated_columns_being_dealloced
        .type           $__internal_2_$__cuda_sm10x_tcgen05_guardrail_trap_unallocated_columns_being_dealloced,@function
        .size           $__internal_2_$__cuda_sm10x_tcgen05_guardrail_trap_unallocated_columns_being_dealloced,($__internal_3_$__cuda_sm20_div_u16 - $__internal_2_$__cuda_sm10x_tcgen05_guardrail_trap_unallocated_columns_being_dealloced)
$__internal_2_$__cuda_sm10x_tcgen05_guardrail_trap_unallocated_columns_being_dealloced:
[----:B------:R-:W-:Y:S05]  /*5520*/  BPT.TRAP 0x1 ;  /* 0x000000040000795c */ /* 0x000fea0000300000 */
[----:B------:R-:W-:-:S04]  /*5530*/  HFMA2 R3, -RZ, RZ, 0, 0 ;  /* 0x00000000ff037431 */ /* 0x000fc800000001ff */
[----:B------:R-:W-:Y:S05]  /*5540*/  RET.REL.NODEC R2 `(_ZN9deep_gemm24sm100_fp8_gemm_1d1d_implILN4cute4UMMA5MajorE0ELS3_0ELj0ELj7168ELj2048ELj128ELj192ELj128ELj1ELj128ELj128ELj128ELj4ELj128ELj128ELj1ELb0ELj152ELNS_8GemmTypeE0ELb0EN7cutlass10bfloat16_tENS_16EpilogueIdentityEEEvPijjj14CUtensorMap_stS9_S9_S9_S9_) ;  /* 0xffffffa802ac7950 */ /* 0x000fea0003c3ffff */
        .weak           $__internal_3_$__cuda_sm20_div_u16
        .type           $__internal_3_$__cuda_sm20_div_u16,@function
        .size           $__internal_3_$__cuda_sm20_div_u16,(.L_x_88 - $__internal_3_$__cuda_sm20_div_u16)
$__internal_3_$__cuda_sm20_div_u16:
[----:B------:R-:W1:Y:S01]  /*5550*/  I2F.U16 R6, R7 ;  /* 0x0000000700067306 */ /* 0x000e620000101000 */
[----:B------:R-:W-:-:S07]  /*5560*/  IMAD.MOV.U32 R4, RZ, RZ, 0x4b800000 ;  /* 0x4b800000ff047424 */ /* 0x000fce00078e00ff */
[----:B------:R-:W-:Y:S01]  /*5570*/  I2F.U16.RZ R5, R5 ;  /* 0x0000000500057306 */ /* 0x000fe2000010d000 */
[C---:B-1----:R-:W-:Y:S02]  /*5580*/  FSETP.GEU.AND P1, PT, |R6|.reuse, 1.175494350822287508e-38, PT ;  /* 0x008000000600780b */ /* 0x042fe40003f2e200 */
[----:B------:R-:W-:Y:S02]  /*5590*/  FSETP.GT.AND P3, PT, |R6|, 8.50705917302346158658e+37, PT ;  /* 0x7e8000000600780b */ /* 0x000fe40003f64200 */
[----:B------:R-:W-:Y:S02]  /*55a0*/  FSEL R4, R4, 1, !P1 ;  /* 0x3f80000004047808 */ /* 0x000fe40004800000 */
[----:B------:R-:W-:Y:S02]  /*55b0*/  ISETP.NE.U32.AND P1, PT, R7, RZ, PT ;  /* 0x000000ff0700720c */ /* 0x000fe40003f25070 */
[----:B------:R-:W-:-:S05]  /*55c0*/  FSEL R4, R4, 0.25, !P3 ;  /* 0x3e80000004047808 */ /* 0x000fca0005800000 */
[----:B------:R-:W-:-:S06]  /*55d0*/  FMUL R6, R6, R4 ;  /* 0x0000000406067220 */ /* 0x000fcc0000400000 */
[----:B------:R-:W1:Y:S02]  /*55e0*/  MUFU.RCP R6, R6 ;  /* 0x0000000600067308 */ /* 0x000e640000001000 */
[----:B-1----:R-:W-:-:S04]  /*55f0*/  FMUL R4, R4, R6 ;  /* 0x0000000604047220 */ /* 0x002fc80000400000 */
[----:B------:R-:W-:-:S04]  /*5600*/  VIADD R4, R4, 0x2 ;  /* 0x0000000204047836 */ /* 0x000fc80000000000 */
[----:B------:R-:W-:Y:S01]  /*5610*/  FMUL.RZ R4, R5, R4 ;  /* 0x0000000405047220 */ /* 0x000fe2000040c000 */
[----:B------:R-:W-:-:S03]  /*5620*/  HFMA2 R5, -RZ, RZ, 0, 0 ;  /* 0x00000000ff057431 */ /* 0x000fc600000001ff */
[----:B------:R1:W2:Y:S02]  /*5630*/  F2I.U32.TRUNC.NTZ R41, R4 ;  /* 0x0000000400297305 */ /* 0x0002a4000020f000 */
[----:B-1----:R-:W-:Y:S01]  /*5640*/  IMAD.MOV.U32 R4, RZ, RZ, R2 ;  /* 0x000000ffff047224 */ /* 0x002fe200078e0002 */
[----:B--2---:R-:W-:Y:S02]  /*5650*/  LOP3.LUT R41, R41, 0xffff, RZ, 0xc0, !PT ;  /* 0x0000ffff29297812 */ /* 0x004fe400078ec0ff */
[----:B------:R-:W-:Y:S01]  /*5660*/  @!P1 MOV R41, 0xffffffff ;  /* 0xffffffff00299802 */ /* 0x000fe20000000f00 */
[----:B------:R-:W-:Y:S06]  /*5670*/  RET.REL.NODEC R4 `(_ZN9deep_gemm24sm100_fp8_gemm_1d1d_implILN4cute4UMMA5MajorE0ELS3_0ELj0ELj7168ELj2048ELj128ELj192ELj128ELj1ELj128ELj128ELj128ELj4ELj128ELj128ELj1ELb0ELj152ELNS_8GemmTypeE0ELb0EN7cutlass10bfloat16_tENS_16EpilogueIdentityEEEvPijjj14CUtensorMap_stS9_S9_S9_S9_) ;  /* 0xffffffa804607950 */ /* 0x000fec0003c3ffff */
.L_x_84:
[----:B------:R-:W-:-:S00]  /*5680*/  BRA `(.L_x_84) ;  /* 0xfffffffc00fc7947 */ /* 0x000fc0000383ffff */
[----:B------:R-:W-:-:S00]  /*5690*/  NOP ;  /* 0x0000000000007918 */ /* 0x000fc00000000000 */
        /* <DEDUP_REMOVED lines=14> */
.L_x_88:


//--------------------- .nv.shared._ZN9deep_gemm24sm100_fp8_gemm_1d1d_implILN4cute4UMMA5MajorE0ELS3_0ELj0ELj7168ELj2048ELj128ELj192ELj128ELj1ELj128ELj128ELj128ELj4ELj128ELj128ELj1ELb0ELj152ELNS_8GemmTypeE0ELb0EN7cutlass10bfloat16_tENS_16EpilogueIdentityEEEvPijjj14CUtensorMap_stS9_S9_S9_S9_ --------------------------
	.section	.nv.shared._ZN9deep_gemm24sm100_fp8_gemm_1d1d_implILN4cute4UMMA5MajorE0ELS3_0ELj0ELj7168ELj2048ELj128ELj192ELj128ELj1ELj128ELj128ELj128ELj4ELj128ELj128ELj1ELb0ELj152ELNS_8GemmTypeE0ELb0EN7cutlass10bfloat16_tENS_16EpilogueIdentityEEEvPijjj14CUtensorMap_stS9_S9_S9_S9_,"aw",@nobits
	.sectionflags	@""
	.align	1024
	.zero		1024


//--------------------- .nv.shared.reserved.0     --------------------------
	.section	.nv.shared.reserved.0,"aw",@nobits
	.align	8
	.weak		__nv_reservedSMEM_offset_0_alias
	.size		__nv_reservedSMEM_offset_0_alias, 0, 64
	.other		__nv_reservedSMEM_offset_0_alias,@"STO_CUDA_RESERVED_SHARED STV_DEFAULT"
__nv_reservedSMEM_offset_0_alias:
	.zero		0
.nv.shared.reserved.0:
	.zero		64
	.weak		__nv_reservedSMEM_allocation_phase
	.type		__nv_reservedSMEM_allocation_phase,@object
	.size		__nv_reservedSMEM_allocation_phase,(.L_0 - __nv_reservedSMEM_allocation_phase)
__nv_reservedSMEM_allocation_phase:
	.zero		1
.L_0:
	.zero		7
	.weak		__nv_reservedSMEM_devtool_atexit_pc
	.type		__nv_reservedSMEM_devtool_atexit_pc,@object
	.size		__nv_reservedSMEM_devtool_atexit_pc,(__nv_reservedSMEM_allocation_mask - __nv_reservedSMEM_devtool_atexit_pc)
__nv_reservedSMEM_devtool_atexit_pc:
	.zero		8
	.weak		__nv_reservedSMEM_allocation_mask
	.type		__nv_reservedSMEM_allocation_mask,@object
	.size		__nv_reservedSMEM_allocation_mask,(.L_2 - __nv_reservedSMEM_allocation_mask)
__nv_reservedSMEM_allocation_mask:
	.zero		4
.L_2:


//--------------------- .nv.global                --------------------------
	.section	.nv.global,"aw",@nobits
.nv.global:
	.type		_ZN47_INTERNAL_6d545376_9_kernel_cu_7f7f47e9_28964614cute1_E,@object
	.size		_ZN47_INTERNAL_6d545376_9_kernel_cu_7f7f47e9_28964614cute1_E,(_ZN47_INTERNAL_6d545376_9_kernel_cu_7f7f47e9_28964614cuda3std3__45__cpo6cbeginE - _ZN47_INTERNAL_6d545376_9_kernel_cu_7f7f47e9_28964614cute1_E)
_ZN47_INTERNAL_6d545376_9_kernel_cu_7f7f47e9_28964614cute1_E:
	.zero		1
	.type		_ZN47_INTERNAL_6d545376_9_kernel_cu_7f7f47e9_28964614cuda3std3__45__cpo6cbeginE,@object
	.size		_ZN47_INTERNAL_6d545376_9_kernel_cu_7f7f47e9_28964614cuda3std3__45__cpo6cbeginE,(_ZN47_INTERNAL_6d545376_9_kernel_cu_7f7f47e9_28964614cuda3std3__48in_placeE - _ZN47_INTERNAL_6d545376_9_kernel_cu_7f7f47e9_28964614cuda3std3__45__cpo6cbeginE)
_ZN47_INTERNAL_6d545376_9_kernel_cu_7f7f47e9_28964614cuda3std3__45__cpo6cbeginE:
	.zero		1
	.type		_ZN47_INTERNAL_6d545376_9_kernel_cu_7f7f47e9_28964614cuda3std3__48in_placeE,@object
	.size		_ZN47_INTERNAL_6d545376_9_kernel_cu_7f7f47e9_28964614cuda3std3__48in_placeE,(_ZN47_INTERNAL_6d545376_9_kernel_cu_7f7f47e9_28964614cuda3std6ranges3__45__cpo9iter_moveE - _ZN47_INTERNAL_6d545376_9_kernel_cu_7f7f47e9_28964614cuda3std3__48in_placeE)
_ZN47_INTERNAL_6d545376_9_kernel_cu_7f7f47e9_28964614cuda3std3__48in_placeE:
	.zero		1
	.type		_ZN47_INTERNAL_6d545376_9_kernel_cu_7f7f47e9_28964614cuda3std6ranges3__45__cpo9iter_moveE,@object
	.size		_ZN47_INTERNAL_6d545376_9_kernel_cu_7f7f47e9_28964614cuda3std6ranges3__45__cpo9iter_moveE,(_ZN47_INTERNAL_6d545376_9_kernel_cu_7f7f47e9_28964614cuda3std3__45__cpo5beginE - _ZN47_INTERNAL_6d545376_9_kernel_cu_7f7f47e9_28964614cuda3std6ranges3__45__cpo9iter_moveE)
_ZN47_INTERNAL_6d545376_9_kernel_cu_7f7f47e9_28964614cuda3std6ranges3__45__cpo9iter_moveE:
	.zero		1
	.type		_ZN47_INTERNAL_6d545376_9_kernel_cu_7f7f47e9_28964614cuda3std3__45__cpo5beginE,@object
	.size		_ZN47_INTERNAL_6d545376_9_kernel_cu_7f7f47e9_28964614cuda3std3__45__cpo5beginE,(_ZN47_INTERNAL_6d545376_9_kernel_cu_7f7f47e9_28964614cuda3std3__449_GLOBAL__N__6d545376_9_kernel_cu_7f7f47e9_28964616ignoreE - _ZN47_INTERNAL_6d545376_9_kernel_cu_7f7f47e9_28964614cuda3std3__45__cpo5beginE)
_ZN47_INTERNAL_6d545376_9_kernel_cu_7f7f47e9_28964614cuda3std3__45__cpo5beginE:
	.zero		1
	.type		_ZN47_INTERNAL_6d545376_9_kernel_cu_7f7f47e9_28964614cuda3std3__449_GLOBAL__N__6d545376_9_kernel_cu_7f7f47e9_28964616ignoreE,@object
	.size		_ZN47_INTERNAL_6d545376_9_kernel_cu_7f7f47e9_28964614cuda3std3__449_GLOBAL__N__6d545376_9_kernel_cu_7f7f47e9_28964616ignoreE,(_ZN47_INTERNAL_6d545376_9_kernel_cu_7f7f47e9_28964614cute7productE - _ZN47_INTERNAL_6d545376_9_kernel_cu_7f7f47e9_28964614cuda3std3__449_GLOBAL__N__6d545376_9_kernel_cu_7f7f47e9_28964616ignoreE)
_ZN47_INTERNAL_6d545376_9_kernel_cu_7f7f47e9_28964614cuda3std3__449_GLOBAL__N__6d545376_9_kernel_cu_7f7f47e9_28964616ignoreE:
	.zero		1
	.type		_ZN47_INTERNAL_6d545376_9_kernel_cu_7f7f47e9_28964614cute7productE,@object
	.size		_ZN47_INTERNAL_6d545376_9_kernel_cu_7f7f47e9_28964614cute7productE,(_ZN47_INTERNAL_6d545376_9_kernel_cu_7f7f47e9_28964614cuda3std3__45__cpo3endE - _ZN47_INTERNAL_6d545376_9_kernel_cu_7f7f47e9_28964614cute7productE)
_ZN47_INTERNAL_6d545376_9_kernel_cu_7f7f47e9_28964614cute7productE:
	.zero		1
	.type		_ZN47_INTERNAL_6d545376_9_kernel_cu_7f7f47e9_28964614cuda3std3__45__cpo3endE,@object
	.size		_ZN47_INTERNAL_6d545376_9_kernel_cu_7f7f47e9_28964614cuda3std3__45__cpo3endE,(_ZN47_INTERNAL_6d545376_9_kernel_cu_7f7f47e9_28964614cuda3std3__419piecewise_constructE - _ZN47_INTERNAL_6d545376_9_kernel_cu_7f7f47e9_28964614cuda3std3__45__cpo3endE)
_ZN47_INTERNAL_6d545376_9_kernel_cu_7f7f47e9_28964614cuda3std3__45__cpo3endE:
	.zero		1
	.type		_ZN47_INTERNAL_6d545376_9_kernel_cu_7f7f47e9_28964614cuda3std3__419piecewise_constructE,@object
	.size		_ZN47_INTERNAL_6d545376_9_kernel_cu_7f7f47e9_28964614cuda3std3__419piecewise_constructE,(_ZN47_INTERNAL_6d545376_9_kernel_cu_7f7f47e9_28964614cuda3std3__45__cpo4cendE - _ZN47_INTERNAL_6d545376_9_kernel_cu_7f7f47e9_28964614cuda3std3__419piecewise_constructE)
_ZN47_INTERNAL_6d545376_9_kernel_cu_7f7f47e9_28964614cuda3std3__419piecewise_constructE:
	.zero		1
	.type		_ZN47_INTERNAL_6d545376_9_kernel_cu_7f7f47e9_28964614cuda3std3__45__cpo4cendE,@object
	.size		_ZN47_INTERNAL_6d545376_9_kernel_cu_7f7f47e9_28964614cuda3std3__45__cpo4cendE,(_ZN47_INTERNAL_6d545376_9_kernel_cu_7f7f47e9_28964614cuda3std6ranges3__45__cpo4swapE - _ZN47_INTERNAL_6d545376_9_kernel_cu_7f7f47e9_28964614cuda3std3__45__cpo4cendE)
_ZN47_INTERNAL_6d545376_9_kernel_cu_7f7f47e9_28964614cuda3std3__45__cpo4cendE:
	.zero		1
	.type		_ZN47_INTERNAL_6d545376_9_kernel_cu_7f7f47e9_28964614cuda3std6ranges3__45__cpo4swapE,@object
	.size		_ZN47_INTERNAL_6d545376_9_kernel_cu_7f7f47e9_28964614cuda3std6ranges3__45__cpo4swapE,(.L_10 - _ZN47_INTERNAL_6d545376_9_kernel_cu_7f7f47e9_28964614cuda3std6ranges3__45__cpo4swapE)
_ZN47_INTERNAL_6d545376_9_kernel_cu_7f7f47e9_28964614cuda3std6ranges3__45__cpo4swapE:
	.zero		1
.L_10:


//--------------------- .nv.constant0._ZN9deep_gemm24sm100_fp8_gemm_1d1d_implILN4cute4UMMA5MajorE0ELS3_0ELj0ELj7168ELj2048ELj128ELj192ELj128ELj1ELj128ELj128ELj128ELj4ELj128ELj128ELj1ELb0ELj152ELNS_8GemmTypeE0ELb0EN7cutlass10bfloat16_tENS_16EpilogueIdentityEEEvPijjj14CUtensorMap_stS9_S9_S9_S9_ --------------------------
	.section	.nv.constant0._ZN9deep_gemm24sm100_fp8_gemm_1d1d_implILN4cute4UMMA5MajorE0ELS3_0ELj0ELj7168ELj2048ELj128ELj192ELj128ELj1ELj128ELj128ELj128ELj4ELj128ELj128ELj1ELb0ELj152ELNS_8GemmTypeE0ELb0EN7cutlass10bfloat16_tENS_16EpilogueIdentityEEEvPijjj14CUtensorMap_stS9_S9_S9_S9_,"a",@progbits
	.sectionflags	@""
	.align	4
.nv.constant0._ZN9deep_gemm24sm100_fp8_gemm_1d1d_implILN4cute4UMMA5MajorE0ELS3_0ELj0ELj7168ELj2048ELj128ELj192ELj128ELj1ELj128ELj128ELj128ELj4ELj128ELj128ELj1ELb0ELj152ELNS_8GemmTypeE0ELb0EN7cutlass10bfloat16_tENS_16EpilogueIdentityEEEvPijjj14CUtensorMap_stS9_S9_S9_S9_:
	.zero		1600


//--------------------- SYMBOLS --------------------------

	.type		.nv.reservedSmem.offset0,@object
	.size		.nv.reservedSmem.offset0,0x4
	.type		.nv.reservedSmem.cap,@object
	.size		.nv.reservedSmem.cap,0x4
